//
// Generated by NVIDIA NVVM Compiler
//
// Compiler Build ID: CL-36424714
// Cuda compilation tools, release 13.0, V13.0.88
// Based on NVVM 20.0.0
//

.version 9.0
.target sm_100
.address_size 64

	// .globl	_Z6cu_maxjfPf
.extern .shared .align 16 .b8 acc[];
.extern .shared .align 16 .b8 _x[];

.visible .entry _Z6cu_maxjfPf(
	.param .u32 _Z6cu_maxjfPf_param_0,
	.param .f32 _Z6cu_maxjfPf_param_1,
	.param .u64 .ptr .align 1 _Z6cu_maxjfPf_param_2
)
{
	.reg .pred 	%p<2>;
	.reg .b32 	%r<6>;
	.reg .b32 	%f<4>;
	.reg .b64 	%rd<5>;

	ld.param.u32 	%r2, [_Z6cu_maxjfPf_param_0];
	ld.param.f32 	%f1, [_Z6cu_maxjfPf_param_1];
	ld.param.u64 	%rd1, [_Z6cu_maxjfPf_param_2];
	mov.u32 	%r3, %ctaid.x;
	mov.u32 	%r4, %ntid.x;
	mov.u32 	%r5, %tid.x;
	mad.lo.s32 	%r1, %r3, %r4, %r5;
	setp.ge.u32 	%p1, %r1, %r2;
	@%p1 bra 	$L__BB0_2;
	cvta.to.global.u64 	%rd2, %rd1;
	mul.wide.s32 	%rd3, %r1, 4;
	add.s64 	%rd4, %rd2, %rd3;
	ld.global.f32 	%f2, [%rd4];
	max.f32 	%f3, %f2, %f1;
	st.global.f32 	[%rd4], %f3;
$L__BB0_2:
	ret;

}
	// .globl	_Z8cu_onemmjjj6float2PS_jS_S0_j
.visible .entry _Z8cu_onemmjjj6float2PS_jS_S0_j(
	.param .u32 _Z8cu_onemmjjj6float2PS_jS_S0_j_param_0,
	.param .u32 _Z8cu_onemmjjj6float2PS_jS_S0_j_param_1,
	.param .u32 _Z8cu_onemmjjj6float2PS_jS_S0_j_param_2,
	.param .align 8 .b8 _Z8cu_onemmjjj6float2PS_jS_S0_j_param_3[8],
	.param .u64 .ptr .align 1 _Z8cu_onemmjjj6float2PS_jS_S0_j_param_4,
	.param .u32 _Z8cu_onemmjjj6float2PS_jS_S0_j_param_5,
	.param .align 8 .b8 _Z8cu_onemmjjj6float2PS_jS_S0_j_param_6[8],
	.param .u64 .ptr .align 1 _Z8cu_onemmjjj6float2PS_jS_S0_j_param_7,
	.param .u32 _Z8cu_onemmjjj6float2PS_jS_S0_j_param_8
)
{
	.reg .pred 	%p<8>;
	.reg .b32 	%r<27>;
	.reg .b32 	%f<43>;
	.reg .b64 	%rd<9>;

	ld.param.u32 	%r14, [_Z8cu_onemmjjj6float2PS_jS_S0_j_param_0];
	ld.param.u32 	%r15, [_Z8cu_onemmjjj6float2PS_jS_S0_j_param_2];
	ld.param.v2.f32 	{%f11, %f12}, [_Z8cu_onemmjjj6float2PS_jS_S0_j_param_3];
	ld.param.u64 	%rd3, [_Z8cu_onemmjjj6float2PS_jS_S0_j_param_4];
	ld.param.u32 	%r16, [_Z8cu_onemmjjj6float2PS_jS_S0_j_param_5];
	ld.param.v2.f32 	{%f13, %f14}, [_Z8cu_onemmjjj6float2PS_jS_S0_j_param_6];
	ld.param.u64 	%rd4, [_Z8cu_onemmjjj6float2PS_jS_S0_j_param_7];
	ld.param.u32 	%r17, [_Z8cu_onemmjjj6float2PS_jS_S0_j_param_8];
	mov.u32 	%r26, %tid.x;
	mov.u32 	%r2, %ctaid.x;
	setp.ge.u32 	%p1, %r26, %r15;
	mov.f32 	%f41, 0f00000000;
	mov.f32 	%f42, %f41;
	@%p1 bra 	$L__BB1_3;
	mul.lo.s32 	%r3, %r16, %r2;
	mov.u32 	%r4, %ntid.x;
	cvta.to.global.u64 	%rd1, %rd3;
	mov.f32 	%f42, 0f00000000;
	mov.f32 	%f41, %f42;
	mov.u32 	%r24, %r26;
$L__BB1_2:
	add.s32 	%r18, %r24, %r3;
	mul.wide.u32 	%rd5, %r18, 8;
	add.s64 	%rd6, %rd1, %rd5;
	ld.global.v2.f32 	{%f17, %f18}, [%rd6];
	add.f32 	%f42, %f42, %f17;
	add.f32 	%f41, %f41, %f18;
	add.s32 	%r24, %r24, %r4;
	setp.lt.u32 	%p2, %r24, %r15;
	@%p2 bra 	$L__BB1_2;
$L__BB1_3:
	shl.b32 	%r19, %r26, 3;
	mov.u32 	%r20, acc;
	add.s32 	%r7, %r20, %r19;
	st.shared.v2.f32 	[%r7], {%f42, %f41};
	bar.sync 	0;
	mov.u32 	%r8, %ntid.x;
	setp.lt.u32 	%p3, %r8, 2;
	@%p3 bra 	$L__BB1_8;
	mov.u32 	%r25, %r8;
$L__BB1_5:
	shr.u32 	%r10, %r25, 1;
	setp.ge.u32 	%p4, %r26, %r10;
	@%p4 bra 	$L__BB1_7;
	ld.shared.v2.f32 	{%f19, %f20}, [%r7];
	shl.b32 	%r21, %r10, 3;
	add.s32 	%r22, %r7, %r21;
	ld.shared.v2.f32 	{%f21, %f22}, [%r22];
	add.f32 	%f23, %f19, %f21;
	add.f32 	%f24, %f20, %f22;
	st.shared.v2.f32 	[%r7], {%f23, %f24};
$L__BB1_7:
	bar.sync 	0;
	setp.gt.u32 	%p5, %r25, 3;
	mov.u32 	%r25, %r10;
	@%p5 bra 	$L__BB1_5;
$L__BB1_8:
	setp.ge.u32 	%p6, %r26, %r14;
	@%p6 bra 	$L__BB1_11;
	ld.shared.v2.f32 	{%f25, %f26}, [acc];
	mul.lo.s32 	%r11, %r17, %r2;
	mul.f32 	%f27, %f11, %f25;
	mul.f32 	%f28, %f12, %f26;
	sub.f32 	%f9, %f27, %f28;
	mul.f32 	%f29, %f11, %f26;
	fma.rn.f32 	%f10, %f12, %f25, %f29;
	cvta.to.global.u64 	%rd2, %rd4;
$L__BB1_10:
	add.s32 	%r23, %r26, %r11;
	mul.wide.u32 	%rd7, %r23, 8;
	add.s64 	%rd8, %rd2, %rd7;
	ld.global.v2.f32 	{%f30, %f31}, [%rd8];
	mul.f32 	%f32, %f13, %f30;
	mul.f32 	%f33, %f14, %f31;
	sub.f32 	%f34, %f32, %f33;
	mul.f32 	%f35, %f13, %f31;
	fma.rn.f32 	%f36, %f14, %f30, %f35;
	add.f32 	%f37, %f9, %f34;
	add.f32 	%f38, %f10, %f36;
	st.global.v2.f32 	[%rd8], {%f37, %f38};
	add.s32 	%r26, %r26, %r8;
	setp.lt.u32 	%p7, %r26, %r14;
	@%p7 bra 	$L__BB1_10;
$L__BB1_11:
	ret;

}
	// .globl	_Z14cu_exw_csrmm_Hjjj6float2PS_PjS1_S0_jS_S0_j
.visible .entry _Z14cu_exw_csrmm_Hjjj6float2PS_PjS1_S0_jS_S0_j(
	.param .u32 _Z14cu_exw_csrmm_Hjjj6float2PS_PjS1_S0_jS_S0_j_param_0,
	.param .u32 _Z14cu_exw_csrmm_Hjjj6float2PS_PjS1_S0_jS_S0_j_param_1,
	.param .u32 _Z14cu_exw_csrmm_Hjjj6float2PS_PjS1_S0_jS_S0_j_param_2,
	.param .align 8 .b8 _Z14cu_exw_csrmm_Hjjj6float2PS_PjS1_S0_jS_S0_j_param_3[8],
	.param .u64 .ptr .align 1 _Z14cu_exw_csrmm_Hjjj6float2PS_PjS1_S0_jS_S0_j_param_4,
	.param .u64 .ptr .align 1 _Z14cu_exw_csrmm_Hjjj6float2PS_PjS1_S0_jS_S0_j_param_5,
	.param .u64 .ptr .align 1 _Z14cu_exw_csrmm_Hjjj6float2PS_PjS1_S0_jS_S0_j_param_6,
	.param .u64 .ptr .align 1 _Z14cu_exw_csrmm_Hjjj6float2PS_PjS1_S0_jS_S0_j_param_7,
	.param .u32 _Z14cu_exw_csrmm_Hjjj6float2PS_PjS1_S0_jS_S0_j_param_8,
	.param .align 8 .b8 _Z14cu_exw_csrmm_Hjjj6float2PS_PjS1_S0_jS_S0_j_param_9[8],
	.param .u64 .ptr .align 1 _Z14cu_exw_csrmm_Hjjj6float2PS_PjS1_S0_jS_S0_j_param_10,
	.param .u32 _Z14cu_exw_csrmm_Hjjj6float2PS_PjS1_S0_jS_S0_j_param_11
)
{
	.reg .pred 	%p<20>;
	.reg .b32 	%r<103>;
	.reg .b32 	%f<228>;
	.reg .b64 	%rd<63>;

	ld.param.u32 	%r46, [_Z14cu_exw_csrmm_Hjjj6float2PS_PjS1_S0_jS_S0_j_param_0];
	ld.param.u32 	%r43, [_Z14cu_exw_csrmm_Hjjj6float2PS_PjS1_S0_jS_S0_j_param_1];
	ld.param.v2.f32 	{%f7, %f8}, [_Z14cu_exw_csrmm_Hjjj6float2PS_PjS1_S0_jS_S0_j_param_3];
	ld.param.u64 	%rd5, [_Z14cu_exw_csrmm_Hjjj6float2PS_PjS1_S0_jS_S0_j_param_6];
	ld.param.u64 	%rd6, [_Z14cu_exw_csrmm_Hjjj6float2PS_PjS1_S0_jS_S0_j_param_7];
	ld.param.u32 	%r44, [_Z14cu_exw_csrmm_Hjjj6float2PS_PjS1_S0_jS_S0_j_param_8];
	ld.param.v2.f32 	{%f9, %f10}, [_Z14cu_exw_csrmm_Hjjj6float2PS_PjS1_S0_jS_S0_j_param_9];
	ld.param.u64 	%rd7, [_Z14cu_exw_csrmm_Hjjj6float2PS_PjS1_S0_jS_S0_j_param_10];
	ld.param.u32 	%r45, [_Z14cu_exw_csrmm_Hjjj6float2PS_PjS1_S0_jS_S0_j_param_11];
	cvta.to.global.u64 	%rd1, %rd6;
	cvta.to.global.u64 	%rd2, %rd7;
	mov.u32 	%r47, %ctaid.x;
	mov.u32 	%r48, %ntid.x;
	mov.u32 	%r1, %tid.x;
	mad.lo.s32 	%r2, %r47, %r48, %r1;
	setp.ge.u32 	%p1, %r2, %r46;
	@%p1 bra 	$L__BB2_26;
	cvta.to.global.u64 	%rd8, %rd5;
	mul.wide.s32 	%rd9, %r2, 4;
	add.s64 	%rd10, %rd8, %rd9;
	ld.global.u32 	%r94, [%rd10];
	ld.global.u32 	%r4, [%rd10+4];
	setp.eq.s32 	%p2, %r94, %r4;
	@%p2 bra 	$L__BB2_26;
	mul.lo.s32 	%r5, %r43, %r1;
	shl.b32 	%r49, %r5, 3;
	mov.u32 	%r50, _x;
	add.s32 	%r6, %r50, %r49;
	setp.eq.s32 	%p3, %r43, 0;
	@%p3 bra 	$L__BB2_14;
	and.b32  	%r7, %r43, 7;
	setp.lt.u32 	%p4, %r43, 8;
	mov.b32 	%r90, 0;
	@%p4 bra 	$L__BB2_6;
	and.b32  	%r90, %r43, -8;
	mov.b32 	%r93, 0;
$L__BB2_5:
	.pragma "nounroll";
	mad.lo.s32 	%r53, %r93, %r44, %r2;
	mul.wide.u32 	%rd11, %r53, 8;
	add.s64 	%rd12, %rd1, %rd11;
	ld.global.v2.f32 	{%f11, %f12}, [%rd12];
	mul.f32 	%f13, %f7, %f11;
	mul.f32 	%f14, %f8, %f12;
	sub.f32 	%f15, %f13, %f14;
	mul.f32 	%f16, %f7, %f12;
	fma.rn.f32 	%f17, %f8, %f11, %f16;
	shl.b32 	%r54, %r93, 3;
	add.s32 	%r55, %r6, %r54;
	st.shared.v2.f32 	[%r55], {%f15, %f17};
	add.s32 	%r56, %r53, %r44;
	mul.wide.u32 	%rd13, %r56, 8;
	add.s64 	%rd14, %rd1, %rd13;
	ld.global.v2.f32 	{%f18, %f19}, [%rd14];
	mul.f32 	%f20, %f7, %f18;
	mul.f32 	%f21, %f8, %f19;
	sub.f32 	%f22, %f20, %f21;
	mul.f32 	%f23, %f7, %f19;
	fma.rn.f32 	%f24, %f8, %f18, %f23;
	st.shared.v2.f32 	[%r55+8], {%f22, %f24};
	add.s32 	%r57, %r56, %r44;
	mul.wide.u32 	%rd15, %r57, 8;
	add.s64 	%rd16, %rd1, %rd15;
	ld.global.v2.f32 	{%f25, %f26}, [%rd16];
	mul.f32 	%f27, %f7, %f25;
	mul.f32 	%f28, %f8, %f26;
	sub.f32 	%f29, %f27, %f28;
	mul.f32 	%f30, %f7, %f26;
	fma.rn.f32 	%f31, %f8, %f25, %f30;
	st.shared.v2.f32 	[%r55+16], {%f29, %f31};
	add.s32 	%r58, %r57, %r44;
	mul.wide.u32 	%rd17, %r58, 8;
	add.s64 	%rd18, %rd1, %rd17;
	ld.global.v2.f32 	{%f32, %f33}, [%rd18];
	mul.f32 	%f34, %f7, %f32;
	mul.f32 	%f35, %f8, %f33;
	sub.f32 	%f36, %f34, %f35;
	mul.f32 	%f37, %f7, %f33;
	fma.rn.f32 	%f38, %f8, %f32, %f37;
	st.shared.v2.f32 	[%r55+24], {%f36, %f38};
	add.s32 	%r59, %r58, %r44;
	mul.wide.u32 	%rd19, %r59, 8;
	add.s64 	%rd20, %rd1, %rd19;
	ld.global.v2.f32 	{%f39, %f40}, [%rd20];
	mul.f32 	%f41, %f7, %f39;
	mul.f32 	%f42, %f8, %f40;
	sub.f32 	%f43, %f41, %f42;
	mul.f32 	%f44, %f7, %f40;
	fma.rn.f32 	%f45, %f8, %f39, %f44;
	st.shared.v2.f32 	[%r55+32], {%f43, %f45};
	add.s32 	%r60, %r59, %r44;
	mul.wide.u32 	%rd21, %r60, 8;
	add.s64 	%rd22, %rd1, %rd21;
	ld.global.v2.f32 	{%f46, %f47}, [%rd22];
	mul.f32 	%f48, %f7, %f46;
	mul.f32 	%f49, %f8, %f47;
	sub.f32 	%f50, %f48, %f49;
	mul.f32 	%f51, %f7, %f47;
	fma.rn.f32 	%f52, %f8, %f46, %f51;
	st.shared.v2.f32 	[%r55+40], {%f50, %f52};
	add.s32 	%r61, %r60, %r44;
	mul.wide.u32 	%rd23, %r61, 8;
	add.s64 	%rd24, %rd1, %rd23;
	ld.global.v2.f32 	{%f53, %f54}, [%rd24];
	mul.f32 	%f55, %f7, %f53;
	mul.f32 	%f56, %f8, %f54;
	sub.f32 	%f57, %f55, %f56;
	mul.f32 	%f58, %f7, %f54;
	fma.rn.f32 	%f59, %f8, %f53, %f58;
	st.shared.v2.f32 	[%r55+48], {%f57, %f59};
	add.s32 	%r62, %r61, %r44;
	mul.wide.u32 	%rd25, %r62, 8;
	add.s64 	%rd26, %rd1, %rd25;
	ld.global.v2.f32 	{%f60, %f61}, [%rd26];
	mul.f32 	%f62, %f7, %f60;
	mul.f32 	%f63, %f8, %f61;
	sub.f32 	%f64, %f62, %f63;
	mul.f32 	%f65, %f7, %f61;
	fma.rn.f32 	%f66, %f8, %f60, %f65;
	st.shared.v2.f32 	[%r55+56], {%f64, %f66};
	add.s32 	%r93, %r93, 8;
	setp.eq.s32 	%p5, %r93, %r90;
	@%p5 bra 	$L__BB2_6;
	bra.uni 	$L__BB2_5;
$L__BB2_6:
	setp.eq.s32 	%p6, %r7, 0;
	@%p6 bra 	$L__BB2_14;
	and.b32  	%r10, %r43, 3;
	setp.lt.u32 	%p7, %r7, 4;
	@%p7 bra 	$L__BB2_9;
	mad.lo.s32 	%r63, %r90, %r44, %r2;
	mul.wide.u32 	%rd27, %r63, 8;
	add.s64 	%rd28, %rd1, %rd27;
	ld.global.v2.f32 	{%f67, %f68}, [%rd28];
	mul.f32 	%f69, %f7, %f67;
	mul.f32 	%f70, %f8, %f68;
	sub.f32 	%f71, %f69, %f70;
	mul.f32 	%f72, %f7, %f68;
	fma.rn.f32 	%f73, %f8, %f67, %f72;
	shl.b32 	%r64, %r90, 3;
	add.s32 	%r65, %r6, %r64;
	st.shared.v2.f32 	[%r65], {%f71, %f73};
	add.s32 	%r66, %r63, %r44;
	mul.wide.u32 	%rd29, %r66, 8;
	add.s64 	%rd30, %rd1, %rd29;
	ld.global.v2.f32 	{%f74, %f75}, [%rd30];
	mul.f32 	%f76, %f7, %f74;
	mul.f32 	%f77, %f8, %f75;
	sub.f32 	%f78, %f76, %f77;
	mul.f32 	%f79, %f7, %f75;
	fma.rn.f32 	%f80, %f8, %f74, %f79;
	st.shared.v2.f32 	[%r65+8], {%f78, %f80};
	add.s32 	%r67, %r66, %r44;
	mul.wide.u32 	%rd31, %r67, 8;
	add.s64 	%rd32, %rd1, %rd31;
	ld.global.v2.f32 	{%f81, %f82}, [%rd32];
	mul.f32 	%f83, %f7, %f81;
	mul.f32 	%f84, %f8, %f82;
	sub.f32 	%f85, %f83, %f84;
	mul.f32 	%f86, %f7, %f82;
	fma.rn.f32 	%f87, %f8, %f81, %f86;
	st.shared.v2.f32 	[%r65+16], {%f85, %f87};
	add.s32 	%r68, %r67, %r44;
	mul.wide.u32 	%rd33, %r68, 8;
	add.s64 	%rd34, %rd1, %rd33;
	ld.global.v2.f32 	{%f88, %f89}, [%rd34];
	mul.f32 	%f90, %f7, %f88;
	mul.f32 	%f91, %f8, %f89;
	sub.f32 	%f92, %f90, %f91;
	mul.f32 	%f93, %f7, %f89;
	fma.rn.f32 	%f94, %f8, %f88, %f93;
	st.shared.v2.f32 	[%r65+24], {%f92, %f94};
	add.s32 	%r90, %r90, 4;
$L__BB2_9:
	setp.eq.s32 	%p8, %r10, 0;
	@%p8 bra 	$L__BB2_14;
	setp.eq.s32 	%p9, %r10, 1;
	@%p9 bra 	$L__BB2_12;
	mad.lo.s32 	%r69, %r90, %r44, %r2;
	mul.wide.u32 	%rd35, %r69, 8;
	add.s64 	%rd36, %rd1, %rd35;
	ld.global.v2.f32 	{%f95, %f96}, [%rd36];
	mul.f32 	%f97, %f7, %f95;
	mul.f32 	%f98, %f8, %f96;
	sub.f32 	%f99, %f97, %f98;
	mul.f32 	%f100, %f7, %f96;
	fma.rn.f32 	%f101, %f8, %f95, %f100;
	shl.b32 	%r70, %r90, 3;
	add.s32 	%r71, %r6, %r70;
	st.shared.v2.f32 	[%r71], {%f99, %f101};
	add.s32 	%r72, %r69, %r44;
	mul.wide.u32 	%rd37, %r72, 8;
	add.s64 	%rd38, %rd1, %rd37;
	ld.global.v2.f32 	{%f102, %f103}, [%rd38];
	mul.f32 	%f104, %f7, %f102;
	mul.f32 	%f105, %f8, %f103;
	sub.f32 	%f106, %f104, %f105;
	mul.f32 	%f107, %f7, %f103;
	fma.rn.f32 	%f108, %f8, %f102, %f107;
	st.shared.v2.f32 	[%r71+8], {%f106, %f108};
	add.s32 	%r90, %r90, 2;
$L__BB2_12:
	and.b32  	%r73, %r43, 1;
	setp.eq.b32 	%p10, %r73, 1;
	not.pred 	%p11, %p10;
	@%p11 bra 	$L__BB2_14;
	mad.lo.s32 	%r74, %r90, %r44, %r2;
	mul.wide.u32 	%rd39, %r74, 8;
	add.s64 	%rd40, %rd1, %rd39;
	ld.global.v2.f32 	{%f109, %f110}, [%rd40];
	mul.f32 	%f111, %f7, %f109;
	mul.f32 	%f112, %f8, %f110;
	sub.f32 	%f113, %f111, %f112;
	mul.f32 	%f114, %f7, %f110;
	fma.rn.f32 	%f115, %f8, %f109, %f114;
	shl.b32 	%r75, %r90, 3;
	add.s32 	%r76, %r6, %r75;
	st.shared.v2.f32 	[%r76], {%f113, %f115};
$L__BB2_14:
	setp.ge.u32 	%p12, %r94, %r4;
	@%p12 bra 	$L__BB2_26;
	setp.eq.s32 	%p13, %r43, 0;
	@%p13 bra 	$L__BB2_26;
	and.b32  	%r15, %r43, -4;
	and.b32  	%r16, %r43, 1;
	neg.s32 	%r17, %r15;
	add.s32 	%r79, %r49, %r50;
	add.s32 	%r18, %r79, 16;
	shl.b32 	%r19, %r45, 2;
$L__BB2_17:
	ld.param.u64 	%rd62, [_Z14cu_exw_csrmm_Hjjj6float2PS_PjS1_S0_jS_S0_j_param_5];
	ld.param.u64 	%rd61, [_Z14cu_exw_csrmm_Hjjj6float2PS_PjS1_S0_jS_S0_j_param_4];
	setp.lt.u32 	%p14, %r43, 4;
	cvta.to.global.u64 	%rd41, %rd62;
	mul.wide.u32 	%rd42, %r94, 4;
	add.s64 	%rd43, %rd41, %rd42;
	ld.global.u32 	%r23, [%rd43];
	cvta.to.global.u64 	%rd44, %rd61;
	mul.wide.u32 	%rd45, %r94, 8;
	add.s64 	%rd46, %rd44, %rd45;
	ld.global.v2.f32 	{%f5, %f6}, [%rd46];
	mov.b32 	%r102, 0;
	@%p14 bra 	$L__BB2_20;
	add.s32 	%r98, %r45, %r23;
	shl.b32 	%r81, %r45, 1;
	add.s32 	%r97, %r81, %r23;
	mad.lo.s32 	%r96, %r45, 3, %r23;
	mov.u32 	%r95, %r23;
	mov.u32 	%r99, %r18;
	mov.u32 	%r100, %r17;
$L__BB2_19:
	.pragma "nounroll";
	mul.wide.u32 	%rd47, %r95, 8;
	add.s64 	%rd48, %rd2, %rd47;
	ld.global.v2.f32 	{%f116, %f117}, [%rd48];
	mul.f32 	%f118, %f9, %f116;
	mul.f32 	%f119, %f10, %f117;
	sub.f32 	%f120, %f118, %f119;
	mul.f32 	%f121, %f9, %f117;
	fma.rn.f32 	%f122, %f10, %f116, %f121;
	ld.shared.v2.f32 	{%f123, %f124}, [%r99+-16];
	mul.f32 	%f125, %f6, %f124;
	fma.rn.f32 	%f126, %f5, %f123, %f125;
	mul.f32 	%f127, %f5, %f124;
	mul.f32 	%f128, %f6, %f123;
	sub.f32 	%f129, %f127, %f128;
	add.f32 	%f130, %f120, %f126;
	add.f32 	%f131, %f122, %f129;
	st.global.v2.f32 	[%rd48], {%f130, %f131};
	mul.wide.u32 	%rd49, %r98, 8;
	add.s64 	%rd50, %rd2, %rd49;
	ld.global.v2.f32 	{%f132, %f133}, [%rd50];
	mul.f32 	%f134, %f9, %f132;
	mul.f32 	%f135, %f10, %f133;
	sub.f32 	%f136, %f134, %f135;
	mul.f32 	%f137, %f9, %f133;
	fma.rn.f32 	%f138, %f10, %f132, %f137;
	ld.shared.v2.f32 	{%f139, %f140}, [%r99+-8];
	mul.f32 	%f141, %f6, %f140;
	fma.rn.f32 	%f142, %f5, %f139, %f141;
	mul.f32 	%f143, %f5, %f140;
	mul.f32 	%f144, %f6, %f139;
	sub.f32 	%f145, %f143, %f144;
	add.f32 	%f146, %f136, %f142;
	add.f32 	%f147, %f138, %f145;
	st.global.v2.f32 	[%rd50], {%f146, %f147};
	mul.wide.u32 	%rd51, %r97, 8;
	add.s64 	%rd52, %rd2, %rd51;
	ld.global.v2.f32 	{%f148, %f149}, [%rd52];
	mul.f32 	%f150, %f9, %f148;
	mul.f32 	%f151, %f10, %f149;
	sub.f32 	%f152, %f150, %f151;
	mul.f32 	%f153, %f9, %f149;
	fma.rn.f32 	%f154, %f10, %f148, %f153;
	ld.shared.v2.f32 	{%f155, %f156}, [%r99];
	mul.f32 	%f157, %f6, %f156;
	fma.rn.f32 	%f158, %f5, %f155, %f157;
	mul.f32 	%f159, %f5, %f156;
	mul.f32 	%f160, %f6, %f155;
	sub.f32 	%f161, %f159, %f160;
	add.f32 	%f162, %f152, %f158;
	add.f32 	%f163, %f154, %f161;
	st.global.v2.f32 	[%rd52], {%f162, %f163};
	mul.wide.u32 	%rd53, %r96, 8;
	add.s64 	%rd54, %rd2, %rd53;
	ld.global.v2.f32 	{%f164, %f165}, [%rd54];
	mul.f32 	%f166, %f9, %f164;
	mul.f32 	%f167, %f10, %f165;
	sub.f32 	%f168, %f166, %f167;
	mul.f32 	%f169, %f9, %f165;
	fma.rn.f32 	%f170, %f10, %f164, %f169;
	ld.shared.v2.f32 	{%f171, %f172}, [%r99+8];
	mul.f32 	%f173, %f6, %f172;
	fma.rn.f32 	%f174, %f5, %f171, %f173;
	mul.f32 	%f175, %f5, %f172;
	mul.f32 	%f176, %f6, %f171;
	sub.f32 	%f177, %f175, %f176;
	add.f32 	%f178, %f168, %f174;
	add.f32 	%f179, %f170, %f177;
	st.global.v2.f32 	[%rd54], {%f178, %f179};
	add.s32 	%r100, %r100, 4;
	add.s32 	%r99, %r99, 32;
	add.s32 	%r98, %r98, %r19;
	add.s32 	%r97, %r97, %r19;
	add.s32 	%r96, %r96, %r19;
	add.s32 	%r95, %r95, %r19;
	setp.ne.s32 	%p15, %r100, 0;
	mov.u32 	%r102, %r15;
	@%p15 bra 	$L__BB2_19;
$L__BB2_20:
	and.b32  	%r82, %r43, 3;
	setp.eq.s32 	%p16, %r82, 0;
	@%p16 bra 	$L__BB2_25;
	setp.eq.s32 	%p17, %r82, 1;
	@%p17 bra 	$L__BB2_23;
	mad.lo.s32 	%r83, %r102, %r45, %r23;
	mul.wide.u32 	%rd55, %r83, 8;
	add.s64 	%rd56, %rd2, %rd55;
	ld.global.v2.f32 	{%f180, %f181}, [%rd56];
	mul.f32 	%f182, %f9, %f180;
	mul.f32 	%f183, %f10, %f181;
	sub.f32 	%f184, %f182, %f183;
	mul.f32 	%f185, %f9, %f181;
	fma.rn.f32 	%f186, %f10, %f180, %f185;
	shl.b32 	%r84, %r102, 3;
	add.s32 	%r85, %r6, %r84;
	ld.shared.v2.f32 	{%f187, %f188}, [%r85];
	mul.f32 	%f189, %f6, %f188;
	fma.rn.f32 	%f190, %f5, %f187, %f189;
	mul.f32 	%f191, %f5, %f188;
	mul.f32 	%f192, %f6, %f187;
	sub.f32 	%f193, %f191, %f192;
	add.f32 	%f194, %f184, %f190;
	add.f32 	%f195, %f186, %f193;
	st.global.v2.f32 	[%rd56], {%f194, %f195};
	add.s32 	%r86, %r83, %r45;
	mul.wide.u32 	%rd57, %r86, 8;
	add.s64 	%rd58, %rd2, %rd57;
	ld.global.v2.f32 	{%f196, %f197}, [%rd58];
	mul.f32 	%f198, %f9, %f196;
	mul.f32 	%f199, %f10, %f197;
	sub.f32 	%f200, %f198, %f199;
	mul.f32 	%f201, %f9, %f197;
	fma.rn.f32 	%f202, %f10, %f196, %f201;
	ld.shared.v2.f32 	{%f203, %f204}, [%r85+8];
	mul.f32 	%f205, %f6, %f204;
	fma.rn.f32 	%f206, %f5, %f203, %f205;
	mul.f32 	%f207, %f5, %f204;
	mul.f32 	%f208, %f6, %f203;
	sub.f32 	%f209, %f207, %f208;
	add.f32 	%f210, %f200, %f206;
	add.f32 	%f211, %f202, %f209;
	st.global.v2.f32 	[%rd58], {%f210, %f211};
	add.s32 	%r102, %r102, 2;
$L__BB2_23:
	setp.eq.s32 	%p18, %r16, 0;
	@%p18 bra 	$L__BB2_25;
	mad.lo.s32 	%r87, %r102, %r45, %r23;
	mul.wide.u32 	%rd59, %r87, 8;
	add.s64 	%rd60, %rd2, %rd59;
	ld.global.v2.f32 	{%f212, %f213}, [%rd60];
	mul.f32 	%f214, %f9, %f212;
	mul.f32 	%f215, %f10, %f213;
	sub.f32 	%f216, %f214, %f215;
	mul.f32 	%f217, %f9, %f213;
	fma.rn.f32 	%f218, %f10, %f212, %f217;
	shl.b32 	%r88, %r102, 3;
	add.s32 	%r89, %r6, %r88;
	ld.shared.v2.f32 	{%f219, %f220}, [%r89];
	mul.f32 	%f221, %f6, %f220;
	fma.rn.f32 	%f222, %f5, %f219, %f221;
	mul.f32 	%f223, %f5, %f220;
	mul.f32 	%f224, %f6, %f219;
	sub.f32 	%f225, %f223, %f224;
	add.f32 	%f226, %f216, %f222;
	add.f32 	%f227, %f218, %f225;
	st.global.v2.f32 	[%rd60], {%f226, %f227};
$L__BB2_25:
	add.s32 	%r94, %r94, 1;
	setp.ne.s32 	%p19, %r94, %r4;
	@%p19 bra 	$L__BB2_17;
$L__BB2_26:
	ret;

}
	// .globl	_Z8cu_diammjjjjPiP6float2S0_S1_jS0_S1_j
.visible .entry _Z8cu_diammjjjjPiP6float2S0_S1_jS0_S1_j(
	.param .u32 _Z8cu_diammjjjjPiP6float2S0_S1_jS0_S1_j_param_0,
	.param .u32 _Z8cu_diammjjjjPiP6float2S0_S1_jS0_S1_j_param_1,
	.param .u32 _Z8cu_diammjjjjPiP6float2S0_S1_jS0_S1_j_param_2,
	.param .u32 _Z8cu_diammjjjjPiP6float2S0_S1_jS0_S1_j_param_3,
	.param .u64 .ptr .align 1 _Z8cu_diammjjjjPiP6float2S0_S1_jS0_S1_j_param_4,
	.param .u64 .ptr .align 1 _Z8cu_diammjjjjPiP6float2S0_S1_jS0_S1_j_param_5,
	.param .align 8 .b8 _Z8cu_diammjjjjPiP6float2S0_S1_jS0_S1_j_param_6[8],
	.param .u64 .ptr .align 1 _Z8cu_diammjjjjPiP6float2S0_S1_jS0_S1_j_param_7,
	.param .u32 _Z8cu_diammjjjjPiP6float2S0_S1_jS0_S1_j_param_8,
	.param .align 8 .b8 _Z8cu_diammjjjjPiP6float2S0_S1_jS0_S1_j_param_9[8],
	.param .u64 .ptr .align 1 _Z8cu_diammjjjjPiP6float2S0_S1_jS0_S1_j_param_10,
	.param .u32 _Z8cu_diammjjjjPiP6float2S0_S1_jS0_S1_j_param_11
)
{
	.reg .pred 	%p<24>;
	.reg .b32 	%r<160>;
	.reg .b32 	%f<286>;
	.reg .b64 	%rd<105>;

	ld.param.u32 	%r90, [_Z8cu_diammjjjjPiP6float2S0_S1_jS0_S1_j_param_0];
	ld.param.u32 	%r85, [_Z8cu_diammjjjjPiP6float2S0_S1_jS0_S1_j_param_1];
	ld.param.u32 	%r86, [_Z8cu_diammjjjjPiP6float2S0_S1_jS0_S1_j_param_2];
	ld.param.u32 	%r87, [_Z8cu_diammjjjjPiP6float2S0_S1_jS0_S1_j_param_3];
	ld.param.v2.f32 	{%f7, %f8}, [_Z8cu_diammjjjjPiP6float2S0_S1_jS0_S1_j_param_6];
	ld.param.u64 	%rd5, [_Z8cu_diammjjjjPiP6float2S0_S1_jS0_S1_j_param_7];
	ld.param.u32 	%r88, [_Z8cu_diammjjjjPiP6float2S0_S1_jS0_S1_j_param_8];
	ld.param.v2.f32 	{%f9, %f10}, [_Z8cu_diammjjjjPiP6float2S0_S1_jS0_S1_j_param_9];
	ld.param.u64 	%rd6, [_Z8cu_diammjjjjPiP6float2S0_S1_jS0_S1_j_param_10];
	ld.param.u32 	%r89, [_Z8cu_diammjjjjPiP6float2S0_S1_jS0_S1_j_param_11];
	cvta.to.global.u64 	%rd1, %rd5;
	cvta.to.global.u64 	%rd2, %rd6;
	mov.u32 	%r91, %ctaid.x;
	mov.u32 	%r92, %ntid.x;
	mul.lo.s32 	%r1, %r91, %r92;
	mov.u32 	%r2, %tid.x;
	add.s32 	%r3, %r1, %r2;
	setp.ge.u32 	%p1, %r3, %r90;
	@%p1 bra 	$L__BB3_29;
	setp.eq.s32 	%p2, %r85, 0;
	@%p2 bra 	$L__BB3_13;
	and.b32  	%r4, %r85, 7;
	setp.lt.u32 	%p3, %r85, 8;
	mov.b32 	%r135, 0;
	@%p3 bra 	$L__BB3_5;
	and.b32  	%r135, %r85, -8;
	mov.b32 	%r138, 0;
$L__BB3_4:
	.pragma "nounroll";
	mad.lo.s32 	%r95, %r138, %r89, %r3;
	mul.wide.u32 	%rd7, %r95, 8;
	add.s64 	%rd8, %rd2, %rd7;
	ld.global.v2.f32 	{%f11, %f12}, [%rd8];
	mul.f32 	%f13, %f9, %f11;
	mul.f32 	%f14, %f10, %f12;
	sub.f32 	%f15, %f13, %f14;
	mul.f32 	%f16, %f9, %f12;
	fma.rn.f32 	%f17, %f10, %f11, %f16;
	st.global.v2.f32 	[%rd8], {%f15, %f17};
	add.s32 	%r96, %r95, %r89;
	mul.wide.u32 	%rd9, %r96, 8;
	add.s64 	%rd10, %rd2, %rd9;
	ld.global.v2.f32 	{%f18, %f19}, [%rd10];
	mul.f32 	%f20, %f9, %f18;
	mul.f32 	%f21, %f10, %f19;
	sub.f32 	%f22, %f20, %f21;
	mul.f32 	%f23, %f9, %f19;
	fma.rn.f32 	%f24, %f10, %f18, %f23;
	st.global.v2.f32 	[%rd10], {%f22, %f24};
	add.s32 	%r97, %r96, %r89;
	mul.wide.u32 	%rd11, %r97, 8;
	add.s64 	%rd12, %rd2, %rd11;
	ld.global.v2.f32 	{%f25, %f26}, [%rd12];
	mul.f32 	%f27, %f9, %f25;
	mul.f32 	%f28, %f10, %f26;
	sub.f32 	%f29, %f27, %f28;
	mul.f32 	%f30, %f9, %f26;
	fma.rn.f32 	%f31, %f10, %f25, %f30;
	st.global.v2.f32 	[%rd12], {%f29, %f31};
	add.s32 	%r98, %r97, %r89;
	mul.wide.u32 	%rd13, %r98, 8;
	add.s64 	%rd14, %rd2, %rd13;
	ld.global.v2.f32 	{%f32, %f33}, [%rd14];
	mul.f32 	%f34, %f9, %f32;
	mul.f32 	%f35, %f10, %f33;
	sub.f32 	%f36, %f34, %f35;
	mul.f32 	%f37, %f9, %f33;
	fma.rn.f32 	%f38, %f10, %f32, %f37;
	st.global.v2.f32 	[%rd14], {%f36, %f38};
	add.s32 	%r99, %r98, %r89;
	mul.wide.u32 	%rd15, %r99, 8;
	add.s64 	%rd16, %rd2, %rd15;
	ld.global.v2.f32 	{%f39, %f40}, [%rd16];
	mul.f32 	%f41, %f9, %f39;
	mul.f32 	%f42, %f10, %f40;
	sub.f32 	%f43, %f41, %f42;
	mul.f32 	%f44, %f9, %f40;
	fma.rn.f32 	%f45, %f10, %f39, %f44;
	st.global.v2.f32 	[%rd16], {%f43, %f45};
	add.s32 	%r100, %r99, %r89;
	mul.wide.u32 	%rd17, %r100, 8;
	add.s64 	%rd18, %rd2, %rd17;
	ld.global.v2.f32 	{%f46, %f47}, [%rd18];
	mul.f32 	%f48, %f9, %f46;
	mul.f32 	%f49, %f10, %f47;
	sub.f32 	%f50, %f48, %f49;
	mul.f32 	%f51, %f9, %f47;
	fma.rn.f32 	%f52, %f10, %f46, %f51;
	st.global.v2.f32 	[%rd18], {%f50, %f52};
	add.s32 	%r101, %r100, %r89;
	mul.wide.u32 	%rd19, %r101, 8;
	add.s64 	%rd20, %rd2, %rd19;
	ld.global.v2.f32 	{%f53, %f54}, [%rd20];
	mul.f32 	%f55, %f9, %f53;
	mul.f32 	%f56, %f10, %f54;
	sub.f32 	%f57, %f55, %f56;
	mul.f32 	%f58, %f9, %f54;
	fma.rn.f32 	%f59, %f10, %f53, %f58;
	st.global.v2.f32 	[%rd20], {%f57, %f59};
	add.s32 	%r102, %r101, %r89;
	mul.wide.u32 	%rd21, %r102, 8;
	add.s64 	%rd22, %rd2, %rd21;
	ld.global.v2.f32 	{%f60, %f61}, [%rd22];
	mul.f32 	%f62, %f9, %f60;
	mul.f32 	%f63, %f10, %f61;
	sub.f32 	%f64, %f62, %f63;
	mul.f32 	%f65, %f9, %f61;
	fma.rn.f32 	%f66, %f10, %f60, %f65;
	st.global.v2.f32 	[%rd22], {%f64, %f66};
	add.s32 	%r138, %r138, 8;
	setp.eq.s32 	%p4, %r138, %r135;
	@%p4 bra 	$L__BB3_5;
	bra.uni 	$L__BB3_4;
$L__BB3_5:
	setp.eq.s32 	%p5, %r4, 0;
	@%p5 bra 	$L__BB3_13;
	and.b32  	%r7, %r85, 3;
	setp.lt.u32 	%p6, %r4, 4;
	@%p6 bra 	$L__BB3_8;
	mad.lo.s32 	%r103, %r135, %r89, %r3;
	mul.wide.u32 	%rd23, %r103, 8;
	add.s64 	%rd24, %rd2, %rd23;
	ld.global.v2.f32 	{%f67, %f68}, [%rd24];
	mul.f32 	%f69, %f9, %f67;
	mul.f32 	%f70, %f10, %f68;
	sub.f32 	%f71, %f69, %f70;
	mul.f32 	%f72, %f9, %f68;
	fma.rn.f32 	%f73, %f10, %f67, %f72;
	st.global.v2.f32 	[%rd24], {%f71, %f73};
	add.s32 	%r104, %r103, %r89;
	mul.wide.u32 	%rd25, %r104, 8;
	add.s64 	%rd26, %rd2, %rd25;
	ld.global.v2.f32 	{%f74, %f75}, [%rd26];
	mul.f32 	%f76, %f9, %f74;
	mul.f32 	%f77, %f10, %f75;
	sub.f32 	%f78, %f76, %f77;
	mul.f32 	%f79, %f9, %f75;
	fma.rn.f32 	%f80, %f10, %f74, %f79;
	st.global.v2.f32 	[%rd26], {%f78, %f80};
	add.s32 	%r105, %r104, %r89;
	mul.wide.u32 	%rd27, %r105, 8;
	add.s64 	%rd28, %rd2, %rd27;
	ld.global.v2.f32 	{%f81, %f82}, [%rd28];
	mul.f32 	%f83, %f9, %f81;
	mul.f32 	%f84, %f10, %f82;
	sub.f32 	%f85, %f83, %f84;
	mul.f32 	%f86, %f9, %f82;
	fma.rn.f32 	%f87, %f10, %f81, %f86;
	st.global.v2.f32 	[%rd28], {%f85, %f87};
	add.s32 	%r106, %r105, %r89;
	mul.wide.u32 	%rd29, %r106, 8;
	add.s64 	%rd30, %rd2, %rd29;
	ld.global.v2.f32 	{%f88, %f89}, [%rd30];
	mul.f32 	%f90, %f9, %f88;
	mul.f32 	%f91, %f10, %f89;
	sub.f32 	%f92, %f90, %f91;
	mul.f32 	%f93, %f9, %f89;
	fma.rn.f32 	%f94, %f10, %f88, %f93;
	st.global.v2.f32 	[%rd30], {%f92, %f94};
	add.s32 	%r135, %r135, 4;
$L__BB3_8:
	setp.eq.s32 	%p7, %r7, 0;
	@%p7 bra 	$L__BB3_13;
	setp.eq.s32 	%p8, %r7, 1;
	@%p8 bra 	$L__BB3_11;
	mad.lo.s32 	%r107, %r135, %r89, %r3;
	mul.wide.u32 	%rd31, %r107, 8;
	add.s64 	%rd32, %rd2, %rd31;
	ld.global.v2.f32 	{%f95, %f96}, [%rd32];
	mul.f32 	%f97, %f9, %f95;
	mul.f32 	%f98, %f10, %f96;
	sub.f32 	%f99, %f97, %f98;
	mul.f32 	%f100, %f9, %f96;
	fma.rn.f32 	%f101, %f10, %f95, %f100;
	st.global.v2.f32 	[%rd32], {%f99, %f101};
	add.s32 	%r108, %r107, %r89;
	mul.wide.u32 	%rd33, %r108, 8;
	add.s64 	%rd34, %rd2, %rd33;
	ld.global.v2.f32 	{%f102, %f103}, [%rd34];
	mul.f32 	%f104, %f9, %f102;
	mul.f32 	%f105, %f10, %f103;
	sub.f32 	%f106, %f104, %f105;
	mul.f32 	%f107, %f9, %f103;
	fma.rn.f32 	%f108, %f10, %f102, %f107;
	st.global.v2.f32 	[%rd34], {%f106, %f108};
	add.s32 	%r135, %r135, 2;
$L__BB3_11:
	and.b32  	%r109, %r85, 1;
	setp.eq.b32 	%p9, %r109, 1;
	not.pred 	%p10, %p9;
	@%p10 bra 	$L__BB3_13;
	mad.lo.s32 	%r110, %r135, %r89, %r3;
	mul.wide.u32 	%rd35, %r110, 8;
	add.s64 	%rd36, %rd2, %rd35;
	ld.global.v2.f32 	{%f109, %f110}, [%rd36];
	mul.f32 	%f111, %f9, %f109;
	mul.f32 	%f112, %f10, %f110;
	sub.f32 	%f113, %f111, %f112;
	mul.f32 	%f114, %f9, %f110;
	fma.rn.f32 	%f115, %f10, %f109, %f114;
	st.global.v2.f32 	[%rd36], {%f113, %f115};
$L__BB3_13:
	setp.eq.s32 	%p11, %r87, 0;
	@%p11 bra 	$L__BB3_29;
	setp.eq.s32 	%p12, %r85, 0;
	@%p12 bra 	$L__BB3_29;
	and.b32  	%r12, %r85, 7;
	and.b32  	%r13, %r85, 3;
	and.b32  	%r14, %r85, -8;
	and.b32  	%r15, %r85, 1;
	neg.s32 	%r16, %r14;
	add.s32 	%r112, %r2, %r88;
	add.s32 	%r17, %r112, %r1;
	shl.b32 	%r18, %r88, 3;
	shl.b32 	%r113, %r88, 1;
	add.s32 	%r19, %r3, %r113;
	mad.lo.s32 	%r20, %r88, 3, %r3;
	shl.b32 	%r114, %r88, 2;
	add.s32 	%r21, %r3, %r114;
	mad.lo.s32 	%r22, %r88, 5, %r3;
	mad.lo.s32 	%r23, %r88, 6, %r3;
	mad.lo.s32 	%r24, %r88, 7, %r3;
	add.s32 	%r115, %r2, %r89;
	add.s32 	%r25, %r115, %r1;
	shl.b32 	%r26, %r89, 3;
	shl.b32 	%r116, %r89, 1;
	add.s32 	%r27, %r3, %r116;
	mad.lo.s32 	%r28, %r89, 3, %r3;
	shl.b32 	%r117, %r89, 2;
	add.s32 	%r29, %r3, %r117;
	mad.lo.s32 	%r30, %r89, 5, %r3;
	mad.lo.s32 	%r31, %r89, 6, %r3;
	mad.lo.s32 	%r32, %r89, 7, %r3;
	mov.b32 	%r139, 0;
$L__BB3_16:
	ld.param.u64 	%rd103, [_Z8cu_diammjjjjPiP6float2S0_S1_jS0_S1_j_param_4];
	cvta.to.global.u64 	%rd37, %rd103;
	mul.wide.u32 	%rd38, %r139, 4;
	add.s64 	%rd39, %rd37, %rd38;
	ld.global.u32 	%r36, [%rd39];
	add.s32 	%r37, %r36, %r3;
	setp.lt.s32 	%p13, %r37, 0;
	setp.ge.u32 	%p14, %r37, %r86;
	or.pred  	%p15, %p13, %p14;
	@%p15 bra 	$L__BB3_28;
	ld.param.u64 	%rd104, [_Z8cu_diammjjjjPiP6float2S0_S1_jS0_S1_j_param_5];
	setp.lt.u32 	%p16, %r85, 8;
	mad.lo.s32 	%r119, %r139, %r86, %r37;
	cvta.to.global.u64 	%rd40, %rd104;
	mul.wide.u32 	%rd41, %r119, 8;
	add.s64 	%rd42, %rd40, %rd41;
	ld.global.v2.f32 	{%f116, %f117}, [%rd42];
	mul.f32 	%f118, %f7, %f116;
	mul.f32 	%f119, %f8, %f117;
	sub.f32 	%f5, %f118, %f119;
	mul.f32 	%f120, %f7, %f117;
	fma.rn.f32 	%f6, %f8, %f116, %f120;
	mov.b32 	%r158, 0;
	@%p16 bra 	$L__BB3_20;
	add.s32 	%r155, %r17, %r36;
	add.s32 	%r154, %r19, %r36;
	add.s32 	%r153, %r20, %r36;
	add.s32 	%r152, %r21, %r36;
	add.s32 	%r151, %r22, %r36;
	add.s32 	%r150, %r23, %r36;
	add.s32 	%r149, %r24, %r36;
	mov.u32 	%r140, %r3;
	mov.u32 	%r141, %r32;
	mov.u32 	%r142, %r31;
	mov.u32 	%r143, %r30;
	mov.u32 	%r144, %r29;
	mov.u32 	%r145, %r28;
	mov.u32 	%r146, %r27;
	mov.u32 	%r147, %r25;
	mov.u32 	%r148, %r37;
	mov.u32 	%r156, %r16;
$L__BB3_19:
	.pragma "nounroll";
	mul.wide.u32 	%rd43, %r140, 8;
	add.s64 	%rd44, %rd2, %rd43;
	ld.global.v2.f32 	{%f121, %f122}, [%rd44];
	mul.wide.u32 	%rd45, %r148, 8;
	add.s64 	%rd46, %rd1, %rd45;
	ld.global.v2.f32 	{%f123, %f124}, [%rd46];
	mul.f32 	%f125, %f5, %f123;
	mul.f32 	%f126, %f6, %f124;
	sub.f32 	%f127, %f125, %f126;
	mul.f32 	%f128, %f5, %f124;
	fma.rn.f32 	%f129, %f6, %f123, %f128;
	add.f32 	%f130, %f121, %f127;
	add.f32 	%f131, %f122, %f129;
	st.global.v2.f32 	[%rd44], {%f130, %f131};
	mul.wide.u32 	%rd47, %r147, 8;
	add.s64 	%rd48, %rd2, %rd47;
	ld.global.v2.f32 	{%f132, %f133}, [%rd48];
	mul.wide.u32 	%rd49, %r155, 8;
	add.s64 	%rd50, %rd1, %rd49;
	ld.global.v2.f32 	{%f134, %f135}, [%rd50];
	mul.f32 	%f136, %f5, %f134;
	mul.f32 	%f137, %f6, %f135;
	sub.f32 	%f138, %f136, %f137;
	mul.f32 	%f139, %f5, %f135;
	fma.rn.f32 	%f140, %f6, %f134, %f139;
	add.f32 	%f141, %f132, %f138;
	add.f32 	%f142, %f133, %f140;
	st.global.v2.f32 	[%rd48], {%f141, %f142};
	mul.wide.u32 	%rd51, %r146, 8;
	add.s64 	%rd52, %rd2, %rd51;
	ld.global.v2.f32 	{%f143, %f144}, [%rd52];
	mul.wide.u32 	%rd53, %r154, 8;
	add.s64 	%rd54, %rd1, %rd53;
	ld.global.v2.f32 	{%f145, %f146}, [%rd54];
	mul.f32 	%f147, %f5, %f145;
	mul.f32 	%f148, %f6, %f146;
	sub.f32 	%f149, %f147, %f148;
	mul.f32 	%f150, %f5, %f146;
	fma.rn.f32 	%f151, %f6, %f145, %f150;
	add.f32 	%f152, %f143, %f149;
	add.f32 	%f153, %f144, %f151;
	st.global.v2.f32 	[%rd52], {%f152, %f153};
	mul.wide.u32 	%rd55, %r145, 8;
	add.s64 	%rd56, %rd2, %rd55;
	ld.global.v2.f32 	{%f154, %f155}, [%rd56];
	mul.wide.u32 	%rd57, %r153, 8;
	add.s64 	%rd58, %rd1, %rd57;
	ld.global.v2.f32 	{%f156, %f157}, [%rd58];
	mul.f32 	%f158, %f5, %f156;
	mul.f32 	%f159, %f6, %f157;
	sub.f32 	%f160, %f158, %f159;
	mul.f32 	%f161, %f5, %f157;
	fma.rn.f32 	%f162, %f6, %f156, %f161;
	add.f32 	%f163, %f154, %f160;
	add.f32 	%f164, %f155, %f162;
	st.global.v2.f32 	[%rd56], {%f163, %f164};
	mul.wide.u32 	%rd59, %r144, 8;
	add.s64 	%rd60, %rd2, %rd59;
	ld.global.v2.f32 	{%f165, %f166}, [%rd60];
	mul.wide.u32 	%rd61, %r152, 8;
	add.s64 	%rd62, %rd1, %rd61;
	ld.global.v2.f32 	{%f167, %f168}, [%rd62];
	mul.f32 	%f169, %f5, %f167;
	mul.f32 	%f170, %f6, %f168;
	sub.f32 	%f171, %f169, %f170;
	mul.f32 	%f172, %f5, %f168;
	fma.rn.f32 	%f173, %f6, %f167, %f172;
	add.f32 	%f174, %f165, %f171;
	add.f32 	%f175, %f166, %f173;
	st.global.v2.f32 	[%rd60], {%f174, %f175};
	mul.wide.u32 	%rd63, %r143, 8;
	add.s64 	%rd64, %rd2, %rd63;
	ld.global.v2.f32 	{%f176, %f177}, [%rd64];
	mul.wide.u32 	%rd65, %r151, 8;
	add.s64 	%rd66, %rd1, %rd65;
	ld.global.v2.f32 	{%f178, %f179}, [%rd66];
	mul.f32 	%f180, %f5, %f178;
	mul.f32 	%f181, %f6, %f179;
	sub.f32 	%f182, %f180, %f181;
	mul.f32 	%f183, %f5, %f179;
	fma.rn.f32 	%f184, %f6, %f178, %f183;
	add.f32 	%f185, %f176, %f182;
	add.f32 	%f186, %f177, %f184;
	st.global.v2.f32 	[%rd64], {%f185, %f186};
	mul.wide.u32 	%rd67, %r142, 8;
	add.s64 	%rd68, %rd2, %rd67;
	ld.global.v2.f32 	{%f187, %f188}, [%rd68];
	mul.wide.u32 	%rd69, %r150, 8;
	add.s64 	%rd70, %rd1, %rd69;
	ld.global.v2.f32 	{%f189, %f190}, [%rd70];
	mul.f32 	%f191, %f5, %f189;
	mul.f32 	%f192, %f6, %f190;
	sub.f32 	%f193, %f191, %f192;
	mul.f32 	%f194, %f5, %f190;
	fma.rn.f32 	%f195, %f6, %f189, %f194;
	add.f32 	%f196, %f187, %f193;
	add.f32 	%f197, %f188, %f195;
	st.global.v2.f32 	[%rd68], {%f196, %f197};
	mul.wide.u32 	%rd71, %r141, 8;
	add.s64 	%rd72, %rd2, %rd71;
	ld.global.v2.f32 	{%f198, %f199}, [%rd72];
	mul.wide.u32 	%rd73, %r149, 8;
	add.s64 	%rd74, %rd1, %rd73;
	ld.global.v2.f32 	{%f200, %f201}, [%rd74];
	mul.f32 	%f202, %f5, %f200;
	mul.f32 	%f203, %f6, %f201;
	sub.f32 	%f204, %f202, %f203;
	mul.f32 	%f205, %f5, %f201;
	fma.rn.f32 	%f206, %f6, %f200, %f205;
	add.f32 	%f207, %f198, %f204;
	add.f32 	%f208, %f199, %f206;
	st.global.v2.f32 	[%rd72], {%f207, %f208};
	add.s32 	%r156, %r156, 8;
	add.s32 	%r155, %r155, %r18;
	add.s32 	%r154, %r154, %r18;
	add.s32 	%r153, %r153, %r18;
	add.s32 	%r152, %r152, %r18;
	add.s32 	%r151, %r151, %r18;
	add.s32 	%r150, %r150, %r18;
	add.s32 	%r149, %r149, %r18;
	add.s32 	%r148, %r148, %r18;
	add.s32 	%r147, %r147, %r26;
	add.s32 	%r146, %r146, %r26;
	add.s32 	%r145, %r145, %r26;
	add.s32 	%r144, %r144, %r26;
	add.s32 	%r143, %r143, %r26;
	add.s32 	%r142, %r142, %r26;
	add.s32 	%r141, %r141, %r26;
	add.s32 	%r140, %r140, %r26;
	setp.ne.s32 	%p17, %r156, 0;
	mov.u32 	%r158, %r14;
	@%p17 bra 	$L__BB3_19;
$L__BB3_20:
	setp.eq.s32 	%p18, %r12, 0;
	@%p18 bra 	$L__BB3_28;
	add.s32 	%r120, %r12, -1;
	setp.lt.u32 	%p19, %r120, 3;
	@%p19 bra 	$L__BB3_23;
	mad.lo.s32 	%r121, %r158, %r89, %r3;
	mul.wide.u32 	%rd75, %r121, 8;
	add.s64 	%rd76, %rd2, %rd75;
	ld.global.v2.f32 	{%f209, %f210}, [%rd76];
	mad.lo.s32 	%r122, %r158, %r88, %r37;
	mul.wide.u32 	%rd77, %r122, 8;
	add.s64 	%rd78, %rd1, %rd77;
	ld.global.v2.f32 	{%f211, %f212}, [%rd78];
	mul.f32 	%f213, %f5, %f211;
	mul.f32 	%f214, %f6, %f212;
	sub.f32 	%f215, %f213, %f214;
	mul.f32 	%f216, %f5, %f212;
	fma.rn.f32 	%f217, %f6, %f211, %f216;
	add.f32 	%f218, %f209, %f215;
	add.f32 	%f219, %f210, %f217;
	st.global.v2.f32 	[%rd76], {%f218, %f219};
	add.s32 	%r123, %r121, %r89;
	mul.wide.u32 	%rd79, %r123, 8;
	add.s64 	%rd80, %rd2, %rd79;
	ld.global.v2.f32 	{%f220, %f221}, [%rd80];
	add.s32 	%r124, %r122, %r88;
	mul.wide.u32 	%rd81, %r124, 8;
	add.s64 	%rd82, %rd1, %rd81;
	ld.global.v2.f32 	{%f222, %f223}, [%rd82];
	mul.f32 	%f224, %f5, %f222;
	mul.f32 	%f225, %f6, %f223;
	sub.f32 	%f226, %f224, %f225;
	mul.f32 	%f227, %f5, %f223;
	fma.rn.f32 	%f228, %f6, %f222, %f227;
	add.f32 	%f229, %f220, %f226;
	add.f32 	%f230, %f221, %f228;
	st.global.v2.f32 	[%rd80], {%f229, %f230};
	add.s32 	%r125, %r123, %r89;
	mul.wide.u32 	%rd83, %r125, 8;
	add.s64 	%rd84, %rd2, %rd83;
	ld.global.v2.f32 	{%f231, %f232}, [%rd84];
	add.s32 	%r126, %r124, %r88;
	mul.wide.u32 	%rd85, %r126, 8;
	add.s64 	%rd86, %rd1, %rd85;
	ld.global.v2.f32 	{%f233, %f234}, [%rd86];
	mul.f32 	%f235, %f5, %f233;
	mul.f32 	%f236, %f6, %f234;
	sub.f32 	%f237, %f235, %f236;
	mul.f32 	%f238, %f5, %f234;
	fma.rn.f32 	%f239, %f6, %f233, %f238;
	add.f32 	%f240, %f231, %f237;
	add.f32 	%f241, %f232, %f239;
	st.global.v2.f32 	[%rd84], {%f240, %f241};
	add.s32 	%r127, %r125, %r89;
	mul.wide.u32 	%rd87, %r127, 8;
	add.s64 	%rd88, %rd2, %rd87;
	ld.global.v2.f32 	{%f242, %f243}, [%rd88];
	add.s32 	%r128, %r126, %r88;
	mul.wide.u32 	%rd89, %r128, 8;
	add.s64 	%rd90, %rd1, %rd89;
	ld.global.v2.f32 	{%f244, %f245}, [%rd90];
	mul.f32 	%f246, %f5, %f244;
	mul.f32 	%f247, %f6, %f245;
	sub.f32 	%f248, %f246, %f247;
	mul.f32 	%f249, %f5, %f245;
	fma.rn.f32 	%f250, %f6, %f244, %f249;
	add.f32 	%f251, %f242, %f248;
	add.f32 	%f252, %f243, %f250;
	st.global.v2.f32 	[%rd88], {%f251, %f252};
	add.s32 	%r158, %r158, 4;
$L__BB3_23:
	setp.eq.s32 	%p20, %r13, 0;
	@%p20 bra 	$L__BB3_28;
	setp.eq.s32 	%p21, %r13, 1;
	@%p21 bra 	$L__BB3_26;
	mad.lo.s32 	%r129, %r158, %r89, %r3;
	mul.wide.u32 	%rd91, %r129, 8;
	add.s64 	%rd92, %rd2, %rd91;
	ld.global.v2.f32 	{%f253, %f254}, [%rd92];
	mad.lo.s32 	%r130, %r158, %r88, %r37;
	mul.wide.u32 	%rd93, %r130, 8;
	add.s64 	%rd94, %rd1, %rd93;
	ld.global.v2.f32 	{%f255, %f256}, [%rd94];
	mul.f32 	%f257, %f5, %f255;
	mul.f32 	%f258, %f6, %f256;
	sub.f32 	%f259, %f257, %f258;
	mul.f32 	%f260, %f5, %f256;
	fma.rn.f32 	%f261, %f6, %f255, %f260;
	add.f32 	%f262, %f253, %f259;
	add.f32 	%f263, %f254, %f261;
	st.global.v2.f32 	[%rd92], {%f262, %f263};
	add.s32 	%r131, %r129, %r89;
	mul.wide.u32 	%rd95, %r131, 8;
	add.s64 	%rd96, %rd2, %rd95;
	ld.global.v2.f32 	{%f264, %f265}, [%rd96];
	add.s32 	%r132, %r130, %r88;
	mul.wide.u32 	%rd97, %r132, 8;
	add.s64 	%rd98, %rd1, %rd97;
	ld.global.v2.f32 	{%f266, %f267}, [%rd98];
	mul.f32 	%f268, %f5, %f266;
	mul.f32 	%f269, %f6, %f267;
	sub.f32 	%f270, %f268, %f269;
	mul.f32 	%f271, %f5, %f267;
	fma.rn.f32 	%f272, %f6, %f266, %f271;
	add.f32 	%f273, %f264, %f270;
	add.f32 	%f274, %f265, %f272;
	st.global.v2.f32 	[%rd96], {%f273, %f274};
	add.s32 	%r158, %r158, 2;
$L__BB3_26:
	setp.eq.s32 	%p22, %r15, 0;
	@%p22 bra 	$L__BB3_28;
	mad.lo.s32 	%r133, %r158, %r89, %r3;
	mul.wide.u32 	%rd99, %r133, 8;
	add.s64 	%rd100, %rd2, %rd99;
	ld.global.v2.f32 	{%f275, %f276}, [%rd100];
	mad.lo.s32 	%r134, %r158, %r88, %r37;
	mul.wide.u32 	%rd101, %r134, 8;
	add.s64 	%rd102, %rd1, %rd101;
	ld.global.v2.f32 	{%f277, %f278}, [%rd102];
	mul.f32 	%f279, %f5, %f277;
	mul.f32 	%f280, %f6, %f278;
	sub.f32 	%f281, %f279, %f280;
	mul.f32 	%f282, %f5, %f278;
	fma.rn.f32 	%f283, %f6, %f277, %f282;
	add.f32 	%f284, %f275, %f281;
	add.f32 	%f285, %f276, %f283;
	st.global.v2.f32 	[%rd100], {%f284, %f285};
$L__BB3_28:
	add.s32 	%r139, %r139, 1;
	setp.ne.s32 	%p23, %r139, %r87;
	@%p23 bra 	$L__BB3_16;
$L__BB3_29:
	ret;

}
	// .globl	_Z9cu_diammHjjjjPiP6float2S0_S1_jS0_S1_j
.visible .entry _Z9cu_diammHjjjjPiP6float2S0_S1_jS0_S1_j(
	.param .u32 _Z9cu_diammHjjjjPiP6float2S0_S1_jS0_S1_j_param_0,
	.param .u32 _Z9cu_diammHjjjjPiP6float2S0_S1_jS0_S1_j_param_1,
	.param .u32 _Z9cu_diammHjjjjPiP6float2S0_S1_jS0_S1_j_param_2,
	.param .u32 _Z9cu_diammHjjjjPiP6float2S0_S1_jS0_S1_j_param_3,
	.param .u64 .ptr .align 1 _Z9cu_diammHjjjjPiP6float2S0_S1_jS0_S1_j_param_4,
	.param .u64 .ptr .align 1 _Z9cu_diammHjjjjPiP6float2S0_S1_jS0_S1_j_param_5,
	.param .align 8 .b8 _Z9cu_diammHjjjjPiP6float2S0_S1_jS0_S1_j_param_6[8],
	.param .u64 .ptr .align 1 _Z9cu_diammHjjjjPiP6float2S0_S1_jS0_S1_j_param_7,
	.param .u32 _Z9cu_diammHjjjjPiP6float2S0_S1_jS0_S1_j_param_8,
	.param .align 8 .b8 _Z9cu_diammHjjjjPiP6float2S0_S1_jS0_S1_j_param_9[8],
	.param .u64 .ptr .align 1 _Z9cu_diammHjjjjPiP6float2S0_S1_jS0_S1_j_param_10,
	.param .u32 _Z9cu_diammHjjjjPiP6float2S0_S1_jS0_S1_j_param_11
)
{
	.reg .pred 	%p<24>;
	.reg .b32 	%r<161>;
	.reg .b32 	%f<286>;
	.reg .b64 	%rd<105>;

	ld.param.u32 	%r85, [_Z9cu_diammHjjjjPiP6float2S0_S1_jS0_S1_j_param_0];
	ld.param.u32 	%r86, [_Z9cu_diammHjjjjPiP6float2S0_S1_jS0_S1_j_param_1];
	ld.param.u32 	%r88, [_Z9cu_diammHjjjjPiP6float2S0_S1_jS0_S1_j_param_3];
	ld.param.v2.f32 	{%f7, %f8}, [_Z9cu_diammHjjjjPiP6float2S0_S1_jS0_S1_j_param_6];
	ld.param.u64 	%rd5, [_Z9cu_diammHjjjjPiP6float2S0_S1_jS0_S1_j_param_7];
	ld.param.u32 	%r89, [_Z9cu_diammHjjjjPiP6float2S0_S1_jS0_S1_j_param_8];
	ld.param.v2.f32 	{%f9, %f10}, [_Z9cu_diammHjjjjPiP6float2S0_S1_jS0_S1_j_param_9];
	ld.param.u64 	%rd6, [_Z9cu_diammHjjjjPiP6float2S0_S1_jS0_S1_j_param_10];
	ld.param.u32 	%r90, [_Z9cu_diammHjjjjPiP6float2S0_S1_jS0_S1_j_param_11];
	cvta.to.global.u64 	%rd1, %rd5;
	cvta.to.global.u64 	%rd2, %rd6;
	mov.u32 	%r91, %ctaid.x;
	mov.u32 	%r92, %ntid.x;
	mul.lo.s32 	%r1, %r91, %r92;
	mov.u32 	%r2, %tid.x;
	add.s32 	%r3, %r1, %r2;
	setp.ge.u32 	%p1, %r3, %r85;
	@%p1 bra 	$L__BB4_29;
	setp.eq.s32 	%p2, %r86, 0;
	@%p2 bra 	$L__BB4_13;
	and.b32  	%r4, %r86, 7;
	setp.lt.u32 	%p3, %r86, 8;
	mov.b32 	%r136, 0;
	@%p3 bra 	$L__BB4_5;
	and.b32  	%r136, %r86, -8;
	mov.b32 	%r139, 0;
$L__BB4_4:
	.pragma "nounroll";
	mad.lo.s32 	%r95, %r139, %r90, %r3;
	mul.wide.u32 	%rd7, %r95, 8;
	add.s64 	%rd8, %rd2, %rd7;
	ld.global.v2.f32 	{%f11, %f12}, [%rd8];
	mul.f32 	%f13, %f9, %f11;
	mul.f32 	%f14, %f10, %f12;
	sub.f32 	%f15, %f13, %f14;
	mul.f32 	%f16, %f9, %f12;
	fma.rn.f32 	%f17, %f10, %f11, %f16;
	st.global.v2.f32 	[%rd8], {%f15, %f17};
	add.s32 	%r96, %r95, %r90;
	mul.wide.u32 	%rd9, %r96, 8;
	add.s64 	%rd10, %rd2, %rd9;
	ld.global.v2.f32 	{%f18, %f19}, [%rd10];
	mul.f32 	%f20, %f9, %f18;
	mul.f32 	%f21, %f10, %f19;
	sub.f32 	%f22, %f20, %f21;
	mul.f32 	%f23, %f9, %f19;
	fma.rn.f32 	%f24, %f10, %f18, %f23;
	st.global.v2.f32 	[%rd10], {%f22, %f24};
	add.s32 	%r97, %r96, %r90;
	mul.wide.u32 	%rd11, %r97, 8;
	add.s64 	%rd12, %rd2, %rd11;
	ld.global.v2.f32 	{%f25, %f26}, [%rd12];
	mul.f32 	%f27, %f9, %f25;
	mul.f32 	%f28, %f10, %f26;
	sub.f32 	%f29, %f27, %f28;
	mul.f32 	%f30, %f9, %f26;
	fma.rn.f32 	%f31, %f10, %f25, %f30;
	st.global.v2.f32 	[%rd12], {%f29, %f31};
	add.s32 	%r98, %r97, %r90;
	mul.wide.u32 	%rd13, %r98, 8;
	add.s64 	%rd14, %rd2, %rd13;
	ld.global.v2.f32 	{%f32, %f33}, [%rd14];
	mul.f32 	%f34, %f9, %f32;
	mul.f32 	%f35, %f10, %f33;
	sub.f32 	%f36, %f34, %f35;
	mul.f32 	%f37, %f9, %f33;
	fma.rn.f32 	%f38, %f10, %f32, %f37;
	st.global.v2.f32 	[%rd14], {%f36, %f38};
	add.s32 	%r99, %r98, %r90;
	mul.wide.u32 	%rd15, %r99, 8;
	add.s64 	%rd16, %rd2, %rd15;
	ld.global.v2.f32 	{%f39, %f40}, [%rd16];
	mul.f32 	%f41, %f9, %f39;
	mul.f32 	%f42, %f10, %f40;
	sub.f32 	%f43, %f41, %f42;
	mul.f32 	%f44, %f9, %f40;
	fma.rn.f32 	%f45, %f10, %f39, %f44;
	st.global.v2.f32 	[%rd16], {%f43, %f45};
	add.s32 	%r100, %r99, %r90;
	mul.wide.u32 	%rd17, %r100, 8;
	add.s64 	%rd18, %rd2, %rd17;
	ld.global.v2.f32 	{%f46, %f47}, [%rd18];
	mul.f32 	%f48, %f9, %f46;
	mul.f32 	%f49, %f10, %f47;
	sub.f32 	%f50, %f48, %f49;
	mul.f32 	%f51, %f9, %f47;
	fma.rn.f32 	%f52, %f10, %f46, %f51;
	st.global.v2.f32 	[%rd18], {%f50, %f52};
	add.s32 	%r101, %r100, %r90;
	mul.wide.u32 	%rd19, %r101, 8;
	add.s64 	%rd20, %rd2, %rd19;
	ld.global.v2.f32 	{%f53, %f54}, [%rd20];
	mul.f32 	%f55, %f9, %f53;
	mul.f32 	%f56, %f10, %f54;
	sub.f32 	%f57, %f55, %f56;
	mul.f32 	%f58, %f9, %f54;
	fma.rn.f32 	%f59, %f10, %f53, %f58;
	st.global.v2.f32 	[%rd20], {%f57, %f59};
	add.s32 	%r102, %r101, %r90;
	mul.wide.u32 	%rd21, %r102, 8;
	add.s64 	%rd22, %rd2, %rd21;
	ld.global.v2.f32 	{%f60, %f61}, [%rd22];
	mul.f32 	%f62, %f9, %f60;
	mul.f32 	%f63, %f10, %f61;
	sub.f32 	%f64, %f62, %f63;
	mul.f32 	%f65, %f9, %f61;
	fma.rn.f32 	%f66, %f10, %f60, %f65;
	st.global.v2.f32 	[%rd22], {%f64, %f66};
	add.s32 	%r139, %r139, 8;
	setp.eq.s32 	%p4, %r139, %r136;
	@%p4 bra 	$L__BB4_5;
	bra.uni 	$L__BB4_4;
$L__BB4_5:
	setp.eq.s32 	%p5, %r4, 0;
	@%p5 bra 	$L__BB4_13;
	and.b32  	%r7, %r86, 3;
	setp.lt.u32 	%p6, %r4, 4;
	@%p6 bra 	$L__BB4_8;
	mad.lo.s32 	%r103, %r136, %r90, %r3;
	mul.wide.u32 	%rd23, %r103, 8;
	add.s64 	%rd24, %rd2, %rd23;
	ld.global.v2.f32 	{%f67, %f68}, [%rd24];
	mul.f32 	%f69, %f9, %f67;
	mul.f32 	%f70, %f10, %f68;
	sub.f32 	%f71, %f69, %f70;
	mul.f32 	%f72, %f9, %f68;
	fma.rn.f32 	%f73, %f10, %f67, %f72;
	st.global.v2.f32 	[%rd24], {%f71, %f73};
	add.s32 	%r104, %r103, %r90;
	mul.wide.u32 	%rd25, %r104, 8;
	add.s64 	%rd26, %rd2, %rd25;
	ld.global.v2.f32 	{%f74, %f75}, [%rd26];
	mul.f32 	%f76, %f9, %f74;
	mul.f32 	%f77, %f10, %f75;
	sub.f32 	%f78, %f76, %f77;
	mul.f32 	%f79, %f9, %f75;
	fma.rn.f32 	%f80, %f10, %f74, %f79;
	st.global.v2.f32 	[%rd26], {%f78, %f80};
	add.s32 	%r105, %r104, %r90;
	mul.wide.u32 	%rd27, %r105, 8;
	add.s64 	%rd28, %rd2, %rd27;
	ld.global.v2.f32 	{%f81, %f82}, [%rd28];
	mul.f32 	%f83, %f9, %f81;
	mul.f32 	%f84, %f10, %f82;
	sub.f32 	%f85, %f83, %f84;
	mul.f32 	%f86, %f9, %f82;
	fma.rn.f32 	%f87, %f10, %f81, %f86;
	st.global.v2.f32 	[%rd28], {%f85, %f87};
	add.s32 	%r106, %r105, %r90;
	mul.wide.u32 	%rd29, %r106, 8;
	add.s64 	%rd30, %rd2, %rd29;
	ld.global.v2.f32 	{%f88, %f89}, [%rd30];
	mul.f32 	%f90, %f9, %f88;
	mul.f32 	%f91, %f10, %f89;
	sub.f32 	%f92, %f90, %f91;
	mul.f32 	%f93, %f9, %f89;
	fma.rn.f32 	%f94, %f10, %f88, %f93;
	st.global.v2.f32 	[%rd30], {%f92, %f94};
	add.s32 	%r136, %r136, 4;
$L__BB4_8:
	setp.eq.s32 	%p7, %r7, 0;
	@%p7 bra 	$L__BB4_13;
	setp.eq.s32 	%p8, %r7, 1;
	@%p8 bra 	$L__BB4_11;
	mad.lo.s32 	%r107, %r136, %r90, %r3;
	mul.wide.u32 	%rd31, %r107, 8;
	add.s64 	%rd32, %rd2, %rd31;
	ld.global.v2.f32 	{%f95, %f96}, [%rd32];
	mul.f32 	%f97, %f9, %f95;
	mul.f32 	%f98, %f10, %f96;
	sub.f32 	%f99, %f97, %f98;
	mul.f32 	%f100, %f9, %f96;
	fma.rn.f32 	%f101, %f10, %f95, %f100;
	st.global.v2.f32 	[%rd32], {%f99, %f101};
	add.s32 	%r108, %r107, %r90;
	mul.wide.u32 	%rd33, %r108, 8;
	add.s64 	%rd34, %rd2, %rd33;
	ld.global.v2.f32 	{%f102, %f103}, [%rd34];
	mul.f32 	%f104, %f9, %f102;
	mul.f32 	%f105, %f10, %f103;
	sub.f32 	%f106, %f104, %f105;
	mul.f32 	%f107, %f9, %f103;
	fma.rn.f32 	%f108, %f10, %f102, %f107;
	st.global.v2.f32 	[%rd34], {%f106, %f108};
	add.s32 	%r136, %r136, 2;
$L__BB4_11:
	and.b32  	%r109, %r86, 1;
	setp.eq.b32 	%p9, %r109, 1;
	not.pred 	%p10, %p9;
	@%p10 bra 	$L__BB4_13;
	mad.lo.s32 	%r110, %r136, %r90, %r3;
	mul.wide.u32 	%rd35, %r110, 8;
	add.s64 	%rd36, %rd2, %rd35;
	ld.global.v2.f32 	{%f109, %f110}, [%rd36];
	mul.f32 	%f111, %f9, %f109;
	mul.f32 	%f112, %f10, %f110;
	sub.f32 	%f113, %f111, %f112;
	mul.f32 	%f114, %f9, %f110;
	fma.rn.f32 	%f115, %f10, %f109, %f114;
	st.global.v2.f32 	[%rd36], {%f113, %f115};
$L__BB4_13:
	setp.eq.s32 	%p11, %r88, 0;
	@%p11 bra 	$L__BB4_29;
	setp.eq.s32 	%p12, %r86, 0;
	@%p12 bra 	$L__BB4_29;
	and.b32  	%r12, %r86, 7;
	and.b32  	%r13, %r86, 3;
	and.b32  	%r14, %r86, -8;
	and.b32  	%r15, %r86, 1;
	neg.s32 	%r16, %r14;
	add.s32 	%r112, %r2, %r89;
	add.s32 	%r17, %r112, %r1;
	shl.b32 	%r18, %r89, 3;
	shl.b32 	%r113, %r89, 1;
	add.s32 	%r19, %r3, %r113;
	mad.lo.s32 	%r20, %r89, 3, %r3;
	shl.b32 	%r114, %r89, 2;
	add.s32 	%r21, %r3, %r114;
	mad.lo.s32 	%r22, %r89, 5, %r3;
	mad.lo.s32 	%r23, %r89, 6, %r3;
	mad.lo.s32 	%r24, %r89, 7, %r3;
	add.s32 	%r115, %r2, %r90;
	add.s32 	%r25, %r115, %r1;
	shl.b32 	%r26, %r90, 3;
	shl.b32 	%r116, %r90, 1;
	add.s32 	%r27, %r3, %r116;
	mad.lo.s32 	%r28, %r90, 3, %r3;
	shl.b32 	%r117, %r90, 2;
	add.s32 	%r29, %r3, %r117;
	mad.lo.s32 	%r30, %r90, 5, %r3;
	mad.lo.s32 	%r31, %r90, 6, %r3;
	mad.lo.s32 	%r32, %r90, 7, %r3;
	mov.b32 	%r140, 0;
$L__BB4_16:
	ld.param.u64 	%rd103, [_Z9cu_diammHjjjjPiP6float2S0_S1_jS0_S1_j_param_4];
	ld.param.u32 	%r135, [_Z9cu_diammHjjjjPiP6float2S0_S1_jS0_S1_j_param_2];
	cvta.to.global.u64 	%rd37, %rd103;
	mul.wide.u32 	%rd38, %r140, 4;
	add.s64 	%rd39, %rd37, %rd38;
	ld.global.u32 	%r36, [%rd39];
	sub.s32 	%r37, %r3, %r36;
	setp.lt.s32 	%p13, %r37, 0;
	setp.ge.u32 	%p14, %r37, %r135;
	or.pred  	%p15, %p13, %p14;
	@%p15 bra 	$L__BB4_28;
	ld.param.u64 	%rd104, [_Z9cu_diammHjjjjPiP6float2S0_S1_jS0_S1_j_param_5];
	setp.lt.u32 	%p16, %r86, 8;
	mad.lo.s32 	%r119, %r140, %r85, %r3;
	cvta.to.global.u64 	%rd40, %rd104;
	mul.wide.u32 	%rd41, %r119, 8;
	add.s64 	%rd42, %rd40, %rd41;
	ld.global.v2.f32 	{%f116, %f117}, [%rd42];
	mul.f32 	%f118, %f8, %f117;
	fma.rn.f32 	%f5, %f7, %f116, %f118;
	mul.f32 	%f119, %f8, %f116;
	mul.f32 	%f120, %f7, %f117;
	sub.f32 	%f6, %f119, %f120;
	mov.b32 	%r159, 0;
	@%p16 bra 	$L__BB4_20;
	sub.s32 	%r156, %r17, %r36;
	sub.s32 	%r155, %r19, %r36;
	sub.s32 	%r154, %r20, %r36;
	sub.s32 	%r153, %r21, %r36;
	sub.s32 	%r152, %r22, %r36;
	sub.s32 	%r151, %r23, %r36;
	sub.s32 	%r150, %r24, %r36;
	mov.u32 	%r141, %r3;
	mov.u32 	%r142, %r32;
	mov.u32 	%r143, %r31;
	mov.u32 	%r144, %r30;
	mov.u32 	%r145, %r29;
	mov.u32 	%r146, %r28;
	mov.u32 	%r147, %r27;
	mov.u32 	%r148, %r25;
	mov.u32 	%r149, %r37;
	mov.u32 	%r157, %r16;
$L__BB4_19:
	.pragma "nounroll";
	mul.wide.u32 	%rd43, %r141, 8;
	add.s64 	%rd44, %rd2, %rd43;
	ld.global.v2.f32 	{%f121, %f122}, [%rd44];
	mul.wide.u32 	%rd45, %r149, 8;
	add.s64 	%rd46, %rd1, %rd45;
	ld.global.v2.f32 	{%f123, %f124}, [%rd46];
	mul.f32 	%f125, %f5, %f123;
	mul.f32 	%f126, %f6, %f124;
	sub.f32 	%f127, %f125, %f126;
	mul.f32 	%f128, %f5, %f124;
	fma.rn.f32 	%f129, %f6, %f123, %f128;
	add.f32 	%f130, %f121, %f127;
	add.f32 	%f131, %f122, %f129;
	st.global.v2.f32 	[%rd44], {%f130, %f131};
	mul.wide.u32 	%rd47, %r148, 8;
	add.s64 	%rd48, %rd2, %rd47;
	ld.global.v2.f32 	{%f132, %f133}, [%rd48];
	mul.wide.u32 	%rd49, %r156, 8;
	add.s64 	%rd50, %rd1, %rd49;
	ld.global.v2.f32 	{%f134, %f135}, [%rd50];
	mul.f32 	%f136, %f5, %f134;
	mul.f32 	%f137, %f6, %f135;
	sub.f32 	%f138, %f136, %f137;
	mul.f32 	%f139, %f5, %f135;
	fma.rn.f32 	%f140, %f6, %f134, %f139;
	add.f32 	%f141, %f132, %f138;
	add.f32 	%f142, %f133, %f140;
	st.global.v2.f32 	[%rd48], {%f141, %f142};
	mul.wide.u32 	%rd51, %r147, 8;
	add.s64 	%rd52, %rd2, %rd51;
	ld.global.v2.f32 	{%f143, %f144}, [%rd52];
	mul.wide.u32 	%rd53, %r155, 8;
	add.s64 	%rd54, %rd1, %rd53;
	ld.global.v2.f32 	{%f145, %f146}, [%rd54];
	mul.f32 	%f147, %f5, %f145;
	mul.f32 	%f148, %f6, %f146;
	sub.f32 	%f149, %f147, %f148;
	mul.f32 	%f150, %f5, %f146;
	fma.rn.f32 	%f151, %f6, %f145, %f150;
	add.f32 	%f152, %f143, %f149;
	add.f32 	%f153, %f144, %f151;
	st.global.v2.f32 	[%rd52], {%f152, %f153};
	mul.wide.u32 	%rd55, %r146, 8;
	add.s64 	%rd56, %rd2, %rd55;
	ld.global.v2.f32 	{%f154, %f155}, [%rd56];
	mul.wide.u32 	%rd57, %r154, 8;
	add.s64 	%rd58, %rd1, %rd57;
	ld.global.v2.f32 	{%f156, %f157}, [%rd58];
	mul.f32 	%f158, %f5, %f156;
	mul.f32 	%f159, %f6, %f157;
	sub.f32 	%f160, %f158, %f159;
	mul.f32 	%f161, %f5, %f157;
	fma.rn.f32 	%f162, %f6, %f156, %f161;
	add.f32 	%f163, %f154, %f160;
	add.f32 	%f164, %f155, %f162;
	st.global.v2.f32 	[%rd56], {%f163, %f164};
	mul.wide.u32 	%rd59, %r145, 8;
	add.s64 	%rd60, %rd2, %rd59;
	ld.global.v2.f32 	{%f165, %f166}, [%rd60];
	mul.wide.u32 	%rd61, %r153, 8;
	add.s64 	%rd62, %rd1, %rd61;
	ld.global.v2.f32 	{%f167, %f168}, [%rd62];
	mul.f32 	%f169, %f5, %f167;
	mul.f32 	%f170, %f6, %f168;
	sub.f32 	%f171, %f169, %f170;
	mul.f32 	%f172, %f5, %f168;
	fma.rn.f32 	%f173, %f6, %f167, %f172;
	add.f32 	%f174, %f165, %f171;
	add.f32 	%f175, %f166, %f173;
	st.global.v2.f32 	[%rd60], {%f174, %f175};
	mul.wide.u32 	%rd63, %r144, 8;
	add.s64 	%rd64, %rd2, %rd63;
	ld.global.v2.f32 	{%f176, %f177}, [%rd64];
	mul.wide.u32 	%rd65, %r152, 8;
	add.s64 	%rd66, %rd1, %rd65;
	ld.global.v2.f32 	{%f178, %f179}, [%rd66];
	mul.f32 	%f180, %f5, %f178;
	mul.f32 	%f181, %f6, %f179;
	sub.f32 	%f182, %f180, %f181;
	mul.f32 	%f183, %f5, %f179;
	fma.rn.f32 	%f184, %f6, %f178, %f183;
	add.f32 	%f185, %f176, %f182;
	add.f32 	%f186, %f177, %f184;
	st.global.v2.f32 	[%rd64], {%f185, %f186};
	mul.wide.u32 	%rd67, %r143, 8;
	add.s64 	%rd68, %rd2, %rd67;
	ld.global.v2.f32 	{%f187, %f188}, [%rd68];
	mul.wide.u32 	%rd69, %r151, 8;
	add.s64 	%rd70, %rd1, %rd69;
	ld.global.v2.f32 	{%f189, %f190}, [%rd70];
	mul.f32 	%f191, %f5, %f189;
	mul.f32 	%f192, %f6, %f190;
	sub.f32 	%f193, %f191, %f192;
	mul.f32 	%f194, %f5, %f190;
	fma.rn.f32 	%f195, %f6, %f189, %f194;
	add.f32 	%f196, %f187, %f193;
	add.f32 	%f197, %f188, %f195;
	st.global.v2.f32 	[%rd68], {%f196, %f197};
	mul.wide.u32 	%rd71, %r142, 8;
	add.s64 	%rd72, %rd2, %rd71;
	ld.global.v2.f32 	{%f198, %f199}, [%rd72];
	mul.wide.u32 	%rd73, %r150, 8;
	add.s64 	%rd74, %rd1, %rd73;
	ld.global.v2.f32 	{%f200, %f201}, [%rd74];
	mul.f32 	%f202, %f5, %f200;
	mul.f32 	%f203, %f6, %f201;
	sub.f32 	%f204, %f202, %f203;
	mul.f32 	%f205, %f5, %f201;
	fma.rn.f32 	%f206, %f6, %f200, %f205;
	add.f32 	%f207, %f198, %f204;
	add.f32 	%f208, %f199, %f206;
	st.global.v2.f32 	[%rd72], {%f207, %f208};
	add.s32 	%r157, %r157, 8;
	add.s32 	%r156, %r156, %r18;
	add.s32 	%r155, %r155, %r18;
	add.s32 	%r154, %r154, %r18;
	add.s32 	%r153, %r153, %r18;
	add.s32 	%r152, %r152, %r18;
	add.s32 	%r151, %r151, %r18;
	add.s32 	%r150, %r150, %r18;
	add.s32 	%r149, %r149, %r18;
	add.s32 	%r148, %r148, %r26;
	add.s32 	%r147, %r147, %r26;
	add.s32 	%r146, %r146, %r26;
	add.s32 	%r145, %r145, %r26;
	add.s32 	%r144, %r144, %r26;
	add.s32 	%r143, %r143, %r26;
	add.s32 	%r142, %r142, %r26;
	add.s32 	%r141, %r141, %r26;
	setp.ne.s32 	%p17, %r157, 0;
	mov.u32 	%r159, %r14;
	@%p17 bra 	$L__BB4_19;
$L__BB4_20:
	setp.eq.s32 	%p18, %r12, 0;
	@%p18 bra 	$L__BB4_28;
	add.s32 	%r120, %r12, -1;
	setp.lt.u32 	%p19, %r120, 3;
	@%p19 bra 	$L__BB4_23;
	mad.lo.s32 	%r121, %r159, %r90, %r3;
	mul.wide.u32 	%rd75, %r121, 8;
	add.s64 	%rd76, %rd2, %rd75;
	ld.global.v2.f32 	{%f209, %f210}, [%rd76];
	mad.lo.s32 	%r122, %r159, %r89, %r37;
	mul.wide.u32 	%rd77, %r122, 8;
	add.s64 	%rd78, %rd1, %rd77;
	ld.global.v2.f32 	{%f211, %f212}, [%rd78];
	mul.f32 	%f213, %f5, %f211;
	mul.f32 	%f214, %f6, %f212;
	sub.f32 	%f215, %f213, %f214;
	mul.f32 	%f216, %f5, %f212;
	fma.rn.f32 	%f217, %f6, %f211, %f216;
	add.f32 	%f218, %f209, %f215;
	add.f32 	%f219, %f210, %f217;
	st.global.v2.f32 	[%rd76], {%f218, %f219};
	add.s32 	%r123, %r121, %r90;
	mul.wide.u32 	%rd79, %r123, 8;
	add.s64 	%rd80, %rd2, %rd79;
	ld.global.v2.f32 	{%f220, %f221}, [%rd80];
	add.s32 	%r124, %r122, %r89;
	mul.wide.u32 	%rd81, %r124, 8;
	add.s64 	%rd82, %rd1, %rd81;
	ld.global.v2.f32 	{%f222, %f223}, [%rd82];
	mul.f32 	%f224, %f5, %f222;
	mul.f32 	%f225, %f6, %f223;
	sub.f32 	%f226, %f224, %f225;
	mul.f32 	%f227, %f5, %f223;
	fma.rn.f32 	%f228, %f6, %f222, %f227;
	add.f32 	%f229, %f220, %f226;
	add.f32 	%f230, %f221, %f228;
	st.global.v2.f32 	[%rd80], {%f229, %f230};
	add.s32 	%r125, %r123, %r90;
	mul.wide.u32 	%rd83, %r125, 8;
	add.s64 	%rd84, %rd2, %rd83;
	ld.global.v2.f32 	{%f231, %f232}, [%rd84];
	add.s32 	%r126, %r124, %r89;
	mul.wide.u32 	%rd85, %r126, 8;
	add.s64 	%rd86, %rd1, %rd85;
	ld.global.v2.f32 	{%f233, %f234}, [%rd86];
	mul.f32 	%f235, %f5, %f233;
	mul.f32 	%f236, %f6, %f234;
	sub.f32 	%f237, %f235, %f236;
	mul.f32 	%f238, %f5, %f234;
	fma.rn.f32 	%f239, %f6, %f233, %f238;
	add.f32 	%f240, %f231, %f237;
	add.f32 	%f241, %f232, %f239;
	st.global.v2.f32 	[%rd84], {%f240, %f241};
	add.s32 	%r127, %r125, %r90;
	mul.wide.u32 	%rd87, %r127, 8;
	add.s64 	%rd88, %rd2, %rd87;
	ld.global.v2.f32 	{%f242, %f243}, [%rd88];
	add.s32 	%r128, %r126, %r89;
	mul.wide.u32 	%rd89, %r128, 8;
	add.s64 	%rd90, %rd1, %rd89;
	ld.global.v2.f32 	{%f244, %f245}, [%rd90];
	mul.f32 	%f246, %f5, %f244;
	mul.f32 	%f247, %f6, %f245;
	sub.f32 	%f248, %f246, %f247;
	mul.f32 	%f249, %f5, %f245;
	fma.rn.f32 	%f250, %f6, %f244, %f249;
	add.f32 	%f251, %f242, %f248;
	add.f32 	%f252, %f243, %f250;
	st.global.v2.f32 	[%rd88], {%f251, %f252};
	add.s32 	%r159, %r159, 4;
$L__BB4_23:
	setp.eq.s32 	%p20, %r13, 0;
	@%p20 bra 	$L__BB4_28;
	setp.eq.s32 	%p21, %r13, 1;
	@%p21 bra 	$L__BB4_26;
	mad.lo.s32 	%r129, %r159, %r90, %r3;
	mul.wide.u32 	%rd91, %r129, 8;
	add.s64 	%rd92, %rd2, %rd91;
	ld.global.v2.f32 	{%f253, %f254}, [%rd92];
	mad.lo.s32 	%r130, %r159, %r89, %r37;
	mul.wide.u32 	%rd93, %r130, 8;
	add.s64 	%rd94, %rd1, %rd93;
	ld.global.v2.f32 	{%f255, %f256}, [%rd94];
	mul.f32 	%f257, %f5, %f255;
	mul.f32 	%f258, %f6, %f256;
	sub.f32 	%f259, %f257, %f258;
	mul.f32 	%f260, %f5, %f256;
	fma.rn.f32 	%f261, %f6, %f255, %f260;
	add.f32 	%f262, %f253, %f259;
	add.f32 	%f263, %f254, %f261;
	st.global.v2.f32 	[%rd92], {%f262, %f263};
	add.s32 	%r131, %r129, %r90;
	mul.wide.u32 	%rd95, %r131, 8;
	add.s64 	%rd96, %rd2, %rd95;
	ld.global.v2.f32 	{%f264, %f265}, [%rd96];
	add.s32 	%r132, %r130, %r89;
	mul.wide.u32 	%rd97, %r132, 8;
	add.s64 	%rd98, %rd1, %rd97;
	ld.global.v2.f32 	{%f266, %f267}, [%rd98];
	mul.f32 	%f268, %f5, %f266;
	mul.f32 	%f269, %f6, %f267;
	sub.f32 	%f270, %f268, %f269;
	mul.f32 	%f271, %f5, %f267;
	fma.rn.f32 	%f272, %f6, %f266, %f271;
	add.f32 	%f273, %f264, %f270;
	add.f32 	%f274, %f265, %f272;
	st.global.v2.f32 	[%rd96], {%f273, %f274};
	add.s32 	%r159, %r159, 2;
$L__BB4_26:
	setp.eq.s32 	%p22, %r15, 0;
	@%p22 bra 	$L__BB4_28;
	mad.lo.s32 	%r133, %r159, %r90, %r3;
	mul.wide.u32 	%rd99, %r133, 8;
	add.s64 	%rd100, %rd2, %rd99;
	ld.global.v2.f32 	{%f275, %f276}, [%rd100];
	mad.lo.s32 	%r134, %r159, %r89, %r37;
	mul.wide.u32 	%rd101, %r134, 8;
	add.s64 	%rd102, %rd1, %rd101;
	ld.global.v2.f32 	{%f277, %f278}, [%rd102];
	mul.f32 	%f279, %f5, %f277;
	mul.f32 	%f280, %f6, %f278;
	sub.f32 	%f281, %f279, %f280;
	mul.f32 	%f282, %f5, %f278;
	fma.rn.f32 	%f283, %f6, %f277, %f282;
	add.f32 	%f284, %f275, %f281;
	add.f32 	%f285, %f276, %f283;
	st.global.v2.f32 	[%rd100], {%f284, %f285};
$L__BB4_28:
	add.s32 	%r140, %r140, 1;
	setp.ne.s32 	%p23, %r140, %r88;
	@%p23 bra 	$L__BB4_16;
$L__BB4_29:
	ret;

}


// ===== COMPILED SASS (sm_100) =====

	.target	sm_100

	.elftype	@"ET_EXEC"


//--------------------- .note.nv.tkinfo           --------------------------
	.section	.note.nv.tkinfo,"",@"SHT_NOTE"
	.sectionflags	@"SHF_NOTE_NV_TKINFO"
	.tkinfo
        /*0018*/ 	.word	0x00000002
        /*0030*/ 	.string	""
        /*0030*/ 	.string	"ptxas"
        /*0030*/ 	.string	"Cuda compilation tools, release 13.0, V13.0.88"
        /*0030*/ 	.string	"Build cuda_13.0.r13.0/compiler.36424714_0"
        /*0030*/ 	.string	"-arch sm_100 -m 64 "



//--------------------- .note.nv.cuinfo           --------------------------
	.section	.note.nv.cuinfo,"",@"SHT_NOTE"
	.sectionflags	@"SHF_NOTE_NV_CUINFO"
        /*0018*/ 	.short	0x0002
        /*001a*/ 	.short	0x0064
        /*001c*/ 	.short	0x0082
	.zero		2


//--------------------- .nv.info                  --------------------------
	.section	.nv.info,"",@"SHT_CUDA_INFO"
	.align	4


	//----- nvinfo : EIATTR_REGCOUNT
	.align		4
        /*0000*/ 	.byte	0x04, 0x2f
        /*0002*/ 	.short	(.L_1 - .L_0)
	.align		4
.L_0:
        /*0004*/ 	.word	index@(_Z6cu_maxjfPf)
        /*0008*/ 	.word	0x00000008


	//----- nvinfo : EIATTR_FRAME_SIZE
	.align		4
.L_1:
        /*000c*/ 	.byte	0x04, 0x11
        /*000e*/ 	.short	(.L_3 - .L_2)
	.align		4
.L_2:
        /*0010*/ 	.word	index@(_Z6cu_maxjfPf)
        /*0014*/ 	.word	0x00000000


	//----- nvinfo : EIATTR_REGCOUNT
	.align		4
.L_3:
        /*0018*/ 	.byte	0x04, 0x2f
        /*001a*/ 	.short	(.L_5 - .L_4)
	.align		4
.L_4:
        /*001c*/ 	.word	index@(_Z8cu_onemmjjj6float2PS_jS_S0_j)
        /*0020*/ 	.word	0x00000010


	//----- nvinfo : EIATTR_FRAME_SIZE
	.align		4
.L_5:
        /*0024*/ 	.byte	0x04, 0x11
        /*0026*/ 	.short	(.L_7 - .L_6)
	.align		4
.L_6:
        /*0028*/ 	.word	index@(_Z8cu_onemmjjj6float2PS_jS_S0_j)
        /*002c*/ 	.word	0x00000000


	//----- nvinfo : EIATTR_REGCOUNT
	.align		4
.L_7:
        /*0030*/ 	.byte	0x04, 0x2f
        /*0032*/ 	.short	(.L_9 - .L_8)
	.align		4
.L_8:
        /*0034*/ 	.word	index@(_Z14cu_exw_csrmm_Hjjj6float2PS_PjS1_S0_jS_S0_j)
        /*0038*/ 	.word	0x00000020


	//----- nvinfo : EIATTR_FRAME_SIZE
	.align		4
.L_9:
        /*003c*/ 	.byte	0x04, 0x11
        /*003e*/ 	.short	(.L_11 - .L_10)
	.align		4
.L_10:
        /*0040*/ 	.word	index@(_Z14cu_exw_csrmm_Hjjj6float2PS_PjS1_S0_jS_S0_j)
        /*0044*/ 	.word	0x00000000


	//----- nvinfo : EIATTR_REGCOUNT
	.align		4
.L_11:
        /*0048*/ 	.byte	0x04, 0x2f
        /*004a*/ 	.short	(.L_13 - .L_12)
	.align		4
.L_12:
        /*004c*/ 	.word	index@(_Z8cu_diammjjjjPiP6float2S0_S1_jS0_S1_j)
        /*0050*/ 	.word	0x00000028


	//----- nvinfo : EIATTR_FRAME_SIZE
	.align		4
.L_13:
        /*0054*/ 	.byte	0x04, 0x11
        /*0056*/ 	.short	(.L_15 - .L_14)
	.align		4
.L_14:
        /*0058*/ 	.word	index@(_Z8cu_diammjjjjPiP6float2S0_S1_jS0_S1_j)
        /*005c*/ 	.word	0x00000000


	//----- nvinfo : EIATTR_REGCOUNT
	.align		4
.L_15:
        /*0060*/ 	.byte	0x04, 0x2f
        /*0062*/ 	.short	(.L_17 - .L_16)
	.align		4
.L_16:
        /*0064*/ 	.word	index@(_Z9cu_diammHjjjjPiP6float2S0_S1_jS0_S1_j)
        /*0068*/ 	.word	0x00000028


	//----- nvinfo : EIATTR_FRAME_SIZE
	.align		4
.L_17:
        /*006c*/ 	.byte	0x04, 0x11
        /*006e*/ 	.short	(.L_19 - .L_18)
	.align		4
.L_18:
        /*0070*/ 	.word	index@(_Z9cu_diammHjjjjPiP6float2S0_S1_jS0_S1_j)
        /*0074*/ 	.word	0x00000000


	//----- nvinfo : EIATTR_MIN_STACK_SIZE
	.align		4
.L_19:
        /*0078*/ 	.byte	0x04, 0x12
        /*007a*/ 	.short	(.L_21 - .L_20)
	.align		4
.L_20:
        /*007c*/ 	.word	index@(_Z9cu_diammHjjjjPiP6float2S0_S1_jS0_S1_j)
        /*0080*/ 	.word	0x00000000


	//----- nvinfo : EIATTR_MIN_STACK_SIZE
	.align		4
.L_21:
        /*0084*/ 	.byte	0x04, 0x12
        /*0086*/ 	.short	(.L_23 - .L_22)
	.align		4
.L_22:
        /*0088*/ 	.word	index@(_Z8cu_diammjjjjPiP6float2S0_S1_jS0_S1_j)
        /*008c*/ 	.word	0x00000000


	//----- nvinfo : EIATTR_MIN_STACK_SIZE
	.align		4
.L_23:
        /*0090*/ 	.byte	0x04, 0x12
        /*0092*/ 	.short	(.L_25 - .L_24)
	.align		4
.L_24:
        /*0094*/ 	.word	index@(_Z14cu_exw_csrmm_Hjjj6float2PS_PjS1_S0_jS_S0_j)
        /*0098*/ 	.word	0x00000000


	//----- nvinfo : EIATTR_MIN_STACK_SIZE
	.align		4
.L_25:
        /*009c*/ 	.byte	0x04, 0x12
        /*009e*/ 	.short	(.L_27 - .L_26)
	.align		4
.L_26:
        /*00a0*/ 	.word	index@(_Z8cu_onemmjjj6float2PS_jS_S0_j)
        /*00a4*/ 	.word	0x00000000


	//----- nvinfo : EIATTR_MIN_STACK_SIZE
	.align		4
.L_27:
        /*00a8*/ 	.byte	0x04, 0x12
        /*00aa*/ 	.short	(.L_29 - .L_28)
	.align		4
.L_28:
        /*00ac*/ 	.word	index@(_Z6cu_maxjfPf)
        /*00b0*/ 	.word	0x00000000
.L_29:


//--------------------- .nv.compat                --------------------------
	.section	.nv.compat,"",@"SHT_CUDA_COMPAT_INFO"
	.align	4
        /*0000*/ 	.byte	0x02, 0x09, 0x00, 0x00, 0x02, 0x02, 0x01, 0x00, 0x02, 0x05, 0x05, 0x00, 0x03, 0x07, 0x01, 0x01
        /*0010*/ 	.byte	0x02, 0x03, 0x00, 0x00, 0x02, 0x06, 0x01, 0x00, 0x04, 0x0b, 0x08, 0x00, 0x09, 0x00, 0x00, 0x00
        /*0020*/ 	.byte	0x00, 0x00, 0x00, 0x00


//--------------------- .nv.info._Z9cu_diammHjjjjPiP6float2S0_S1_jS0_S1_j --------------------------
	.section	.nv.info._Z9cu_diammHjjjjPiP6float2S0_S1_jS0_S1_j,"",@"SHT_CUDA_INFO"
	.sectionflags	@""
	.align	4


	//----- nvinfo : EIATTR_CUDA_API_VERSION
	.align		4
        /*0000*/ 	.byte	0x04, 0x37
        /*0002*/ 	.short	(.L_31 - .L_30)
.L_30:
        /*0004*/ 	.word	0x00000082


	//----- nvinfo : EIATTR_KPARAM_INFO
	.align		4
.L_31:
        /*0008*/ 	.byte	0x04, 0x17
        /*000a*/ 	.short	(.L_33 - .L_32)
.L_32:
        /*000c*/ 	.word	0x00000000
        /*0010*/ 	.short	0x000b
        /*0012*/ 	.short	0x0048
        /*0014*/ 	.byte	0x00, 0xf0, 0x11, 0x00


	//----- nvinfo : EIATTR_KPARAM_INFO
	.align		4
.L_33:
        /*0018*/ 	.byte	0x04, 0x17
        /*001a*/ 	.short	(.L_35 - .L_34)
.L_34:
        /*001c*/ 	.word	0x00000000
        /*0020*/ 	.short	0x000a
        /*0022*/ 	.short	0x0040
        /*0024*/ 	.byte	0x00, 0xf5, 0x21, 0x00


	//----- nvinfo : EIATTR_KPARAM_INFO
	.align		4
.L_35:
        /*0028*/ 	.byte	0x04, 0x17
        /*002a*/ 	.short	(.L_37 - .L_36)
.L_36:
        /*002c*/ 	.word	0x00000000
        /*0030*/ 	.short	0x0009
        /*0032*/ 	.short	0x0038
        /*0034*/ 	.byte	0x00, 0xf0, 0x21, 0x00


	//----- nvinfo : EIATTR_KPARAM_INFO
	.align		4
.L_37:
        /*0038*/ 	.byte	0x04, 0x17
        /*003a*/ 	.short	(.L_39 - .L_38)
.L_38:
        /*003c*/ 	.word	0x00000000
        /*0040*/ 	.short	0x0008
        /*0042*/ 	.short	0x0030
        /*0044*/ 	.byte	0x00, 0xf0, 0x11, 0x00


	//----- nvinfo : EIATTR_KPARAM_INFO
	.align		4
.L_39:
        /*0048*/ 	.byte	0x04, 0x17
        /*004a*/ 	.short	(.L_41 - .L_40)
.L_40:
        /*004c*/ 	.word	0x00000000
        /*0050*/ 	.short	0x0007
        /*0052*/ 	.short	0x0028
        /*0054*/ 	.byte	0x00, 0xf5, 0x21, 0x00


	//----- nvinfo : EIATTR_KPARAM_INFO
	.align		4
.L_41:
        /*0058*/ 	.byte	0x04, 0x17
        /*005a*/ 	.short	(.L_43 - .L_42)
.L_42:
        /*005c*/ 	.word	0x00000000
        /*0060*/ 	.short	0x0006
        /*0062*/ 	.short	0x0020
        /*0064*/ 	.byte	0x00, 0xf0, 0x21, 0x00


	//----- nvinfo : EIATTR_KPARAM_INFO
	.align		4
.L_43:
        /*0068*/ 	.byte	0x04, 0x17
        /*006a*/ 	.short	(.L_45 - .L_44)
.L_44:
        /*006c*/ 	.word	0x00000000
        /*0070*/ 	.short	0x0005
        /*0072*/ 	.short	0x0018
        /*0074*/ 	.byte	0x00, 0xf5, 0x21, 0x00


	//----- nvinfo : EIATTR_KPARAM_INFO
	.align		4
.L_45:
        /*0078*/ 	.byte	0x04, 0x17
        /*007a*/ 	.short	(.L_47 - .L_46)
.L_46:
        /*007c*/ 	.word	0x00000000
        /*0080*/ 	.short	0x0004
        /*0082*/ 	.short	0x0010
        /*0084*/ 	.byte	0x00, 0xf5, 0x21, 0x00


	//----- nvinfo : EIATTR_KPARAM_INFO
	.align		4
.L_47:
        /*0088*/ 	.byte	0x04, 0x17
        /*008a*/ 	.short	(.L_49 - .L_48)
.L_48:
        /*008c*/ 	.word	0x00000000
        /*0090*/ 	.short	0x0003
        /*0092*/ 	.short	0x000c
        /*0094*/ 	.byte	0x00, 0xf0, 0x11, 0x00


	//----- nvinfo : EIATTR_KPARAM_INFO
	.align		4
.L_49:
        /*0098*/ 	.byte	0x04, 0x17
        /*009a*/ 	.short	(.L_51 - .L_50)
.L_50:
        /*009c*/ 	.word	0x00000000
        /*00a0*/ 	.short	0x0002
        /*00a2*/ 	.short	0x0008
        /*00a4*/ 	.byte	0x00, 0xf0, 0x11, 0x00


	//----- nvinfo : EIATTR_KPARAM_INFO
	.align		4
.L_51:
        /*00a8*/ 	.byte	0x04, 0x17
        /*00aa*/ 	.short	(.L_53 - .L_52)
.L_52:
        /*00ac*/ 	.word	0x00000000
        /*00b0*/ 	.short	0x0001
        /*00b2*/ 	.short	0x0004
        /*00b4*/ 	.byte	0x00, 0xf0, 0x11, 0x00


	//----- nvinfo : EIATTR_KPARAM_INFO
	.align		4
.L_53:
        /*00b8*/ 	.byte	0x04, 0x17
        /*00ba*/ 	.short	(.L_55 - .L_54)
.L_54:
        /*00bc*/ 	.word	0x00000000
        /*00c0*/ 	.short	0x0000
        /*00c2*/ 	.short	0x0000
        /*00c4*/ 	.byte	0x00, 0xf0, 0x11, 0x00


	//----- nvinfo : EIATTR_SPARSE_MMA_MASK
	.align		4
.L_55:
        /*00c8*/ 	.byte	0x03, 0x50
        /*00ca*/ 	.short	0x0000


	//----- nvinfo : EIATTR_MAXREG_COUNT
	.align		4
        /*00cc*/ 	.byte	0x03, 0x1b
        /*00ce*/ 	.short	0x00ff


	//----- nvinfo : EIATTR_MERCURY_ISA_VERSION
	.align		4
        /*00d0*/ 	.byte	0x03, 0x5f
        /*00d2*/ 	.short	0x0101


	//----- nvinfo : EIATTR_VRC_CTA_INIT_COUNT
	.align		4
        /*00d4*/ 	.byte	0x02, 0x4a
	.zero		1
	.zero		1


	//----- nvinfo : EIATTR_EXIT_INSTR_OFFSETS
	.align		4
        /*00d8*/ 	.byte	0x04, 0x1c
        /*00da*/ 	.short	(.L_57 - .L_56)


	//   ....[0]....
.L_56:
        /*00dc*/ 	.word	0x00000080


	//   ....[1]....
        /*00e0*/ 	.word	0x00000aa0


	//   ....[2]....
        /*00e4*/ 	.word	0x00000ad0


	//   ....[3]....
        /*00e8*/ 	.word	0x00001d30


	//----- nvinfo : EIATTR_CRS_STACK_SIZE
	.align		4
.L_57:
        /*00ec*/ 	.byte	0x04, 0x1e
        /*00ee*/ 	.short	(.L_59 - .L_58)
.L_58:
        /*00f0*/ 	.word	0x00000000


	//----- nvinfo : EIATTR_CBANK_PARAM_SIZE
	.align		4
.L_59:
        /*00f4*/ 	.byte	0x03, 0x19
        /*00f6*/ 	.short	0x004c


	//----- nvinfo : EIATTR_PARAM_CBANK
	.align		4
        /*00f8*/ 	.byte	0x04, 0x0a
        /*00fa*/ 	.short	(.L_61 - .L_60)
	.align		4
.L_60:
        /*00fc*/ 	.word	index@(.nv.constant0._Z9cu_diammHjjjjPiP6float2S0_S1_jS0_S1_j)
        /*0100*/ 	.short	0x0380
        /*0102*/ 	.short	0x004c


	//----- nvinfo : EIATTR_SW_WAR
	.align		4
.L_61:
        /*0104*/ 	.byte	0x04, 0x36
        /*0106*/ 	.short	(.L_63 - .L_62)
.L_62:
        /*0108*/ 	.word	0x00000008
.L_63:


//--------------------- .nv.info._Z8cu_diammjjjjPiP6float2S0_S1_jS0_S1_j --------------------------
	.section	.nv.info._Z8cu_diammjjjjPiP6float2S0_S1_jS0_S1_j,"",@"SHT_CUDA_INFO"
	.sectionflags	@""
	.align	4


	//----- nvinfo : EIATTR_CUDA_API_VERSION
	.align		4
        /*0000*/ 	.byte	0x04, 0x37
        /*0002*/ 	.short	(.L_65 - .L_64)
.L_64:
        /*0004*/ 	.word	0x00000082


	//----- nvinfo : EIATTR_KPARAM_INFO
	.align		4
.L_65:
        /*0008*/ 	.byte	0x04, 0x17
        /*000a*/ 	.short	(.L_67 - .L_66)
.L_66:
        /*000c*/ 	.word	0x00000000
        /*0010*/ 	.short	0x000b
        /*0012*/ 	.short	0x0048
        /*0014*/ 	.byte	0x00, 0xf0, 0x11, 0x00


	//----- nvinfo : EIATTR_KPARAM_INFO
	.align		4
.L_67:
        /*0018*/ 	.byte	0x04, 0x17
        /*001a*/ 	.short	(.L_69 - .L_68)
.L_68:
        /*001c*/ 	.word	0x00000000
        /*0020*/ 	.short	0x000a
        /*0022*/ 	.short	0x0040
        /*0024*/ 	.byte	0x00, 0xf5, 0x21, 0x00


	//----- nvinfo : EIATTR_KPARAM_INFO
	.align		4
.L_69:
        /*0028*/ 	.byte	0x04, 0x17
        /*002a*/ 	.short	(.L_71 - .L_70)
.L_70:
        /*002c*/ 	.word	0x00000000
        /*0030*/ 	.short	0x0009
        /*0032*/ 	.short	0x0038
        /*0034*/ 	.byte	0x00, 0xf0, 0x21, 0x00


	//----- nvinfo : EIATTR_KPARAM_INFO
	.align		4
.L_71:
        /*0038*/ 	.byte	0x04, 0x17
        /*003a*/ 	.short	(.L_73 - .L_72)
.L_72:
        /*003c*/ 	.word	0x00000000
        /*0040*/ 	.short	0x0008
        /*0042*/ 	.short	0x0030
        /*0044*/ 	.byte	0x00, 0xf0, 0x11, 0x00


	//----- nvinfo : EIATTR_KPARAM_INFO
	.align		4
.L_73:
        /*0048*/ 	.byte	0x04, 0x17
        /*004a*/ 	.short	(.L_75 - .L_74)
.L_74:
        /*004c*/ 	.word	0x00000000
        /*0050*/ 	.short	0x0007
        /*0052*/ 	.short	0x0028
        /*0054*/ 	.byte	0x00, 0xf5, 0x21, 0x00


	//----- nvinfo : EIATTR_KPARAM_INFO
	.align		4
.L_75:
        /*0058*/ 	.byte	0x04, 0x17
        /*005a*/ 	.short	(.L_77 - .L_76)
.L_76:
        /*005c*/ 	.word	0x00000000
        /*0060*/ 	.short	0x0006
        /*0062*/ 	.short	0x0020
        /*0064*/ 	.byte	0x00, 0xf0, 0x21, 0x00


	//----- nvinfo : EIATTR_KPARAM_INFO
	.align		4
.L_77:
        /*0068*/ 	.byte	0x04, 0x17
        /*006a*/ 	.short	(.L_79 - .L_78)
.L_78:
        /*006c*/ 	.word	0x00000000
        /*0070*/ 	.short	0x0005
        /*0072*/ 	.short	0x0018
        /*0074*/ 	.byte	0x00, 0xf5, 0x21, 0x00


	//----- nvinfo : EIATTR_KPARAM_INFO
	.align		4
.L_79:
        /*0078*/ 	.byte	0x04, 0x17
        /*007a*/ 	.short	(.L_81 - .L_80)
.L_80:
        /*007c*/ 	.word	0x00000000
        /*0080*/ 	.short	0x0004
        /*0082*/ 	.short	0x0010
        /*0084*/ 	.byte	0x00, 0xf5, 0x21, 0x00


	//----- nvinfo : EIATTR_KPARAM_INFO
	.align		4
.L_81:
        /*0088*/ 	.byte	0x04, 0x17
        /*008a*/ 	.short	(.L_83 - .L_82)
.L_82:
        /*008c*/ 	.word	0x00000000
        /*0090*/ 	.short	0x0003
        /*0092*/ 	.short	0x000c
        /*0094*/ 	.byte	0x00, 0xf0, 0x11, 0x00


	//----- nvinfo : EIATTR_KPARAM_INFO
	.align		4
.L_83:
        /*0098*/ 	.byte	0x04, 0x17
        /*009a*/ 	.short	(.L_85 - .L_84)
.L_84:
        /*009c*/ 	.word	0x00000000
        /*00a0*/ 	.short	0x0002
        /*00a2*/ 	.short	0x0008
        /*00a4*/ 	.byte	0x00, 0xf0, 0x11, 0x00


	//----- nvinfo : EIATTR_KPARAM_INFO
	.align		4
.L_85:
        /*00a8*/ 	.byte	0x04, 0x17
        /*00aa*/ 	.short	(.L_87 - .L_86)
.L_86:
        /*00ac*/ 	.word	0x00000000
        /*00b0*/ 	.short	0x0001
        /*00b2*/ 	.short	0x0004
        /*00b4*/ 	.byte	0x00, 0xf0, 0x11, 0x00


	//----- nvinfo : EIATTR_KPARAM_INFO
	.align		4
.L_87:
        /*00b8*/ 	.byte	0x04, 0x17
        /*00ba*/ 	.short	(.L_89 - .L_88)
.L_88:
        /*00bc*/ 	.word	0x00000000
        /*00c0*/ 	.short	0x0000
        /*00c2*/ 	.short	0x0000
        /*00c4*/ 	.byte	0x00, 0xf0, 0x11, 0x00


	//----- nvinfo : EIATTR_SPARSE_MMA_MASK
	.align		4
.L_89:
        /*00c8*/ 	.byte	0x03, 0x50
        /*00ca*/ 	.short	0x0000


	//----- nvinfo : EIATTR_MAXREG_COUNT
	.align		4
        /*00cc*/ 	.byte	0x03, 0x1b
        /*00ce*/ 	.short	0x00ff


	//----- nvinfo : EIATTR_MERCURY_ISA_VERSION
	.align		4
        /*00d0*/ 	.byte	0x03, 0x5f
        /*00d2*/ 	.short	0x0101


	//----- nvinfo : EIATTR_VRC_CTA_INIT_COUNT
	.align		4
        /*00d4*/ 	.byte	0x02, 0x4a
	.zero		1
	.zero		1


	//----- nvinfo : EIATTR_EXIT_INSTR_OFFSETS
	.align		4
        /*00d8*/ 	.byte	0x04, 0x1c
        /*00da*/ 	.short	(.L_91 - .L_90)


	//   ....[0]....
.L_90:
        /*00dc*/ 	.word	0x00000080


	//   ....[1]....
        /*00e0*/ 	.word	0x00000aa0


	//   ....[2]....
        /*00e4*/ 	.word	0x00000ad0


	//   ....[3]....
        /*00e8*/ 	.word	0x00001d30


	//----- nvinfo : EIATTR_CRS_STACK_SIZE
	.align		4
.L_91:
        /*00ec*/ 	.byte	0x04, 0x1e
        /*00ee*/ 	.short	(.L_93 - .L_92)
.L_92:
        /*00f0*/ 	.word	0x00000000


	//----- nvinfo : EIATTR_CBANK_PARAM_SIZE
	.align		4
.L_93:
        /*00f4*/ 	.byte	0x03, 0x19
        /*00f6*/ 	.short	0x004c


	//----- nvinfo : EIATTR_PARAM_CBANK
	.align		4
        /*00f8*/ 	.byte	0x04, 0x0a
        /*00fa*/ 	.short	(.L_95 - .L_94)
	.align		4
.L_94:
        /*00fc*/ 	.word	index@(.nv.constant0._Z8cu_diammjjjjPiP6float2S0_S1_jS0_S1_j)
        /*0100*/ 	.short	0x0380
        /*0102*/ 	.short	0x004c


	//----- nvinfo : EIATTR_SW_WAR
	.align		4
.L_95:
        /*0104*/ 	.byte	0x04, 0x36
        /*0106*/ 	.short	(.L_97 - .L_96)
.L_96:
        /*0108*/ 	.word	0x00000008
.L_97:


//--------------------- .nv.info._Z14cu_exw_csrmm_Hjjj6float2PS_PjS1_S0_jS_S0_j --------------------------
	.section	.nv.info._Z14cu_exw_csrmm_Hjjj6float2PS_PjS1_S0_jS_S0_j,"",@"SHT_CUDA_INFO"
	.sectionflags	@""
	.align	4


	//----- nvinfo : EIATTR_CUDA_API_VERSION
	.align		4
        /*0000*/ 	.byte	0x04, 0x37
        /*0002*/ 	.short	(.L_99 - .L_98)
.L_98:
        /*0004*/ 	.word	0x00000082


	//----- nvinfo : EIATTR_KPARAM_INFO
	.align		4
.L_99:
        /*0008*/ 	.byte	0x04, 0x17
        /*000a*/ 	.short	(.L_101 - .L_100)
.L_100:
        /*000c*/ 	.word	0x00000000
        /*0010*/ 	.short	0x000b
        /*0012*/ 	.short	0x0050
        /*0014*/ 	.byte	0x00, 0xf0, 0x11, 0x00


	//----- nvinfo : EIATTR_KPARAM_INFO
	.align		4
.L_101:
        /*0018*/ 	.byte	0x04, 0x17
        /*001a*/ 	.short	(.L_103 - .L_102)
.L_102:
        /*001c*/ 	.word	0x00000000
        /*0020*/ 	.short	0x000a
        /*0022*/ 	.short	0x0048
        /*0024*/ 	.byte	0x00, 0xf5, 0x21, 0x00


	//----- nvinfo : EIATTR_KPARAM_INFO
	.align		4
.L_103:
        /*0028*/ 	.byte	0x04, 0x17
        /*002a*/ 	.short	(.L_105 - .L_104)
.L_104:
        /*002c*/ 	.word	0x00000000
        /*0030*/ 	.short	0x0009
        /*0032*/ 	.short	0x0040
        /*0034*/ 	.byte	0x00, 0xf0, 0x21, 0x00


	//----- nvinfo : EIATTR_KPARAM_INFO
	.align		4
.L_105:
        /*0038*/ 	.byte	0x04, 0x17
        /*003a*/ 	.short	(.L_107 - .L_106)
.L_106:
        /*003c*/ 	.word	0x00000000
        /*0040*/ 	.short	0x0008
        /*0042*/ 	.short	0x0038
        /*0044*/ 	.byte	0x00, 0xf0, 0x11, 0x00


	//----- nvinfo : EIATTR_KPARAM_INFO
	.align		4
.L_107:
        /*0048*/ 	.byte	0x04, 0x17
        /*004a*/ 	.short	(.L_109 - .L_108)
.L_108:
        /*004c*/ 	.word	0x00000000
        /*0050*/ 	.short	0x0007
        /*0052*/ 	.short	0x0030
        /*0054*/ 	.byte	0x00, 0xf5, 0x21, 0x00


	//----- nvinfo : EIATTR_KPARAM_INFO
	.align		4
.L_109:
        /*0058*/ 	.byte	0x04, 0x17
        /*005a*/ 	.short	(.L_111 - .L_110)
.L_110:
        /*005c*/ 	.word	0x00000000
        /*0060*/ 	.short	0x0006
        /*0062*/ 	.short	0x0028
        /*0064*/ 	.byte	0x00, 0xf5, 0x21, 0x00


	//----- nvinfo : EIATTR_KPARAM_INFO
	.align		4
.L_111:
        /*0068*/ 	.byte	0x04, 0x17
        /*006a*/ 	.short	(.L_113 - .L_112)
.L_112:
        /*006c*/ 	.word	0x00000000
        /*0070*/ 	.short	0x0005
        /*0072*/ 	.short	0x0020
        /*0074*/ 	.byte	0x00, 0xf5, 0x21, 0x00


	//----- nvinfo : EIATTR_KPARAM_INFO
	.align		4
.L_113:
        /*0078*/ 	.byte	0x04, 0x17
        /*007a*/ 	.short	(.L_115 - .L_114)
.L_114:
        /*007c*/ 	.word	0x00000000
        /*0080*/ 	.short	0x0004
        /*0082*/ 	.short	0x0018
        /*0084*/ 	.byte	0x00, 0xf5, 0x21, 0x00


	//----- nvinfo : EIATTR_KPARAM_INFO
	.align		4
.L_115:
        /*0088*/ 	.byte	0x04, 0x17
        /*008a*/ 	.short	(.L_117 - .L_116)
.L_116:
        /*008c*/ 	.word	0x00000000
        /*0090*/ 	.short	0x0003
        /*0092*/ 	.short	0x0010
        /*0094*/ 	.byte	0x00, 0xf0, 0x21, 0x00


	//----- nvinfo : EIATTR_KPARAM_INFO
	.align		4
.L_117:
        /*0098*/ 	.byte	0x04, 0x17
        /*009a*/ 	.short	(.L_119 - .L_118)
.L_118:
        /*009c*/ 	.word	0x00000000
        /*00a0*/ 	.short	0x0002
        /*00a2*/ 	.short	0x0008
        /*00a4*/ 	.byte	0x00, 0xf0, 0x11, 0x00


	//----- nvinfo : EIATTR_KPARAM_INFO
	.align		4
.L_119:
        /*00a8*/ 	.byte	0x04, 0x17
        /*00aa*/ 	.short	(.L_121 - .L_120)
.L_120:
        /*00ac*/ 	.word	0x00000000
        /*00b0*/ 	.short	0x0001
        /*00b2*/ 	.short	0x0004
        /*00b4*/ 	.byte	0x00, 0xf0, 0x11, 0x00


	//----- nvinfo : EIATTR_KPARAM_INFO
	.align		4
.L_121:
        /*00b8*/ 	.byte	0x04, 0x17
        /*00ba*/ 	.short	(.L_123 - .L_122)
.L_122:
        /*00bc*/ 	.word	0x00000000
        /*00c0*/ 	.short	0x0000
        /*00c2*/ 	.short	0x0000
        /*00c4*/ 	.byte	0x00, 0xf0, 0x11, 0x00


	//----- nvinfo : EIATTR_SPARSE_MMA_MASK
	.align		4
.L_123:
        /*00c8*/ 	.byte	0x03, 0x50
        /*00ca*/ 	.short	0x0000


	//----- nvinfo : EIATTR_MAXREG_COUNT
	.align		4
        /*00cc*/ 	.byte	0x03, 0x1b
        /*00ce*/ 	.short	0x00ff


	//----- nvinfo : EIATTR_MERCURY_ISA_VERSION
	.align		4
        /*00d0*/ 	.byte	0x03, 0x5f
        /*00d2*/ 	.short	0x0101


	//----- nvinfo : EIATTR_VRC_CTA_INIT_COUNT
	.align		4
        /*00d4*/ 	.byte	0x02, 0x4a
	.zero		1
	.zero		1


	//----- nvinfo : EIATTR_EXIT_INSTR_OFFSETS
	.align		4
        /*00d8*/ 	.byte	0x04, 0x1c
        /*00da*/ 	.short	(.L_125 - .L_124)


	//   ....[0]....
.L_124:
        /*00dc*/ 	.word	0x00000070


	//   ....[1]....
        /*00e0*/ 	.word	0x000000e0


	//   ....[2]....
        /*00e4*/ 	.word	0x00000b90


	//   ....[3]....
        /*00e8*/ 	.word	0x00000bc0


	//   ....[4]....
        /*00ec*/ 	.word	0x00001540


	//----- nvinfo : EIATTR_CRS_STACK_SIZE
	.align		4
.L_125:
        /*00f0*/ 	.byte	0x04, 0x1e
        /*00f2*/ 	.short	(.L_127 - .L_126)
.L_126:
        /*00f4*/ 	.word	0x00000000


	//----- nvinfo : EIATTR_CBANK_PARAM_SIZE
	.align		4
.L_127:
        /*00f8*/ 	.byte	0x03, 0x19
        /*00fa*/ 	.short	0x0054


	//----- nvinfo : EIATTR_PARAM_CBANK
	.align		4
        /*00fc*/ 	.byte	0x04, 0x0a
        /*00fe*/ 	.short	(.L_129 - .L_128)
	.align		4
.L_128:
        /*0100*/ 	.word	index@(.nv.constant0._Z14cu_exw_csrmm_Hjjj6float2PS_PjS1_S0_jS_S0_j)
        /*0104*/ 	.short	0x0380
        /*0106*/ 	.short	0x0054


	//----- nvinfo : EIATTR_SW_WAR
	.align		4
.L_129:
        /*0108*/ 	.byte	0x04, 0x36
        /*010a*/ 	.short	(.L_131 - .L_130)
.L_130:
        /*010c*/ 	.word	0x00000008
.L_131:


//--------------------- .nv.info._Z8cu_onemmjjj6float2PS_jS_S0_j --------------------------
	.section	.nv.info._Z8cu_onemmjjj6float2PS_jS_S0_j,"",@"SHT_CUDA_INFO"
	.sectionflags	@""
	.align	4


	//----- nvinfo : EIATTR_CUDA_API_VERSION
	.align		4
        /*0000*/ 	.byte	0x04, 0x37
        /*0002*/ 	.short	(.L_133 - .L_132)
.L_132:
        /*0004*/ 	.word	0x00000082


	//----- nvinfo : EIATTR_KPARAM_INFO
	.align		4
.L_133:
        /*0008*/ 	.byte	0x04, 0x17
        /*000a*/ 	.short	(.L_135 - .L_134)
.L_134:
        /*000c*/ 	.word	0x00000000
        /*0010*/ 	.short	0x0008
        /*0012*/ 	.short	0x0038
        /*0014*/ 	.byte	0x00, 0xf0, 0x11, 0x00


	//----- nvinfo : EIATTR_KPARAM_INFO
	.align		4
.L_135:
        /*0018*/ 	.byte	0x04, 0x17
        /*001a*/ 	.short	(.L_137 - .L_136)
.L_136:
        /*001c*/ 	.word	0x00000000
        /*0020*/ 	.short	0x0007
        /*0022*/ 	.short	0x0030
        /*0024*/ 	.byte	0x00, 0xf5, 0x21, 0x00


	//----- nvinfo : EIATTR_KPARAM_INFO
	.align		4
.L_137:
        /*0028*/ 	.byte	0x04, 0x17
        /*002a*/ 	.short	(.L_139 - .L_138)
.L_138:
        /*002c*/ 	.word	0x00000000
        /*0030*/ 	.short	0x0006
        /*0032*/ 	.short	0x0028
        /*0034*/ 	.byte	0x00, 0xf0, 0x21, 0x00


	//----- nvinfo : EIATTR_KPARAM_INFO
	.align		4
.L_139:
        /*0038*/ 	.byte	0x04, 0x17
        /*003a*/ 	.short	(.L_141 - .L_140)
.L_140:
        /*003c*/ 	.word	0x00000000
        /*0040*/ 	.short	0x0005
        /*0042*/ 	.short	0x0020
        /*0044*/ 	.byte	0x00, 0xf0, 0x11, 0x00


	//----- nvinfo : EIATTR_KPARAM_INFO
	.align		4
.L_141:
        /*0048*/ 	.byte	0x04, 0x17
        /*004a*/ 	.short	(.L_143 - .L_142)
.L_142:
        /*004c*/ 	.word	0x00000000
        /*0050*/ 	.short	0x0004
        /*0052*/ 	.short	0x0018
        /*0054*/ 	.byte	0x00, 0xf5, 0x21, 0x00


	//----- nvinfo : EIATTR_KPARAM_INFO
	.align		4
.L_143:
        /*0058*/ 	.byte	0x04, 0x17
        /*005a*/ 	.short	(.L_145 - .L_144)
.L_144:
        /*005c*/ 	.word	0x00000000
        /*0060*/ 	.short	0x0003
        /*0062*/ 	.short	0x0010
        /*0064*/ 	.byte	0x00, 0xf0, 0x21, 0x00


	//----- nvinfo : EIATTR_KPARAM_INFO
	.align		4
.L_145:
        /*0068*/ 	.byte	0x04, 0x17
        /*006a*/ 	.short	(.L_147 - .L_146)
.L_146:
        /*006c*/ 	.word	0x00000000
        /*0070*/ 	.short	0x0002
        /*0072*/ 	.short	0x0008
        /*0074*/ 	.byte	0x00, 0xf0, 0x11, 0x00


	//----- nvinfo : EIATTR_KPARAM_INFO
	.align		4
.L_147:
        /*0078*/ 	.byte	0x04, 0x17
        /*007a*/ 	.short	(.L_149 - .L_148)
.L_148:
        /*007c*/ 	.word	0x00000000
        /*0080*/ 	.short	0x0001
        /*0082*/ 	.short	0x0004
        /*0084*/ 	.byte	0x00, 0xf0, 0x11, 0x00


	//----- nvinfo : EIATTR_KPARAM_INFO
	.align		4
.L_149:
        /*0088*/ 	.byte	0x04, 0x17
        /*008a*/ 	.short	(.L_151 - .L_150)
.L_150:
        /*008c*/ 	.word	0x00000000
        /*0090*/ 	.short	0x0000
        /*0092*/ 	.short	0x0000
        /*0094*/ 	.byte	0x00, 0xf0, 0x11, 0x00


	//----- nvinfo : EIATTR_SPARSE_MMA_MASK
	.align		4
.L_151:
        /*0098*/ 	.byte	0x03, 0x50
        /*009a*/ 	.short	0x0000


	//----- nvinfo : EIATTR_MAXREG_COUNT
	.align		4
        /*009c*/ 	.byte	0x03, 0x1b
        /*009e*/ 	.short	0x00ff


	//----- nvinfo : EIATTR_NUM_BARRIERS
	.align		4
        /*00a0*/ 	.byte	0x02, 0x4c
        /*00a2*/ 	.byte	0x01
	.zero		1


	//----- nvinfo : EIATTR_MERCURY_ISA_VERSION
	.align		4
        /*00a4*/ 	.byte	0x03, 0x5f
        /*00a6*/ 	.short	0x0101


	//----- nvinfo : EIATTR_VRC_CTA_INIT_COUNT
	.align		4
        /*00a8*/ 	.byte	0x02, 0x4a
	.zero		1
	.zero		1


	//----- nvinfo : EIATTR_EXIT_INSTR_OFFSETS
	.align		4
        /*00ac*/ 	.byte	0x04, 0x1c
        /*00ae*/ 	.short	(.L_153 - .L_152)


	//   ....[0]....
.L_152:
        /*00b0*/ 	.word	0x000002f0


	//   ....[1]....
        /*00b4*/ 	.word	0x00000490


	//----- nvinfo : EIATTR_CRS_STACK_SIZE
	.align		4
.L_153:
        /*00b8*/ 	.byte	0x04, 0x1e
        /*00ba*/ 	.short	(.L_155 - .L_154)
.L_154:
        /*00bc*/ 	.word	0x00000000


	//----- nvinfo : EIATTR_CBANK_PARAM_SIZE
	.align		4
.L_155:
        /*00c0*/ 	.byte	0x03, 0x19
        /*00c2*/ 	.short	0x003c


	//----- nvinfo : EIATTR_PARAM_CBANK
	.align		4
        /*00c4*/ 	.byte	0x04, 0x0a
        /*00c6*/ 	.short	(.L_157 - .L_156)
	.align		4
.L_156:
        /*00c8*/ 	.word	index@(.nv.constant0._Z8cu_onemmjjj6float2PS_jS_S0_j)
        /*00cc*/ 	.short	0x0380
        /*00ce*/ 	.short	0x003c


	//----- nvinfo : EIATTR_SW_WAR
	.align		4
.L_157:
        /*00d0*/ 	.byte	0x04, 0x36
        /*00d2*/ 	.short	(.L_159 - .L_158)
.L_158:
        /*00d4*/ 	.word	0x00000008
.L_159:


//--------------------- .nv.info._Z6cu_maxjfPf    --------------------------
	.section	.nv.info._Z6cu_maxjfPf,"",@"SHT_CUDA_INFO"
	.sectionflags	@""
	.align	4


	//----- nvinfo : EIATTR_CUDA_API_VERSION
	.align		4
        /*0000*/ 	.byte	0x04, 0x37
        /*0002*/ 	.short	(.L_161 - .L_160)
.L_160:
        /*0004*/ 	.word	0x00000082


	//----- nvinfo : EIATTR_KPARAM_INFO
	.align		4
.L_161:
        /*0008*/ 	.byte	0x04, 0x17
        /*000a*/ 	.short	(.L_163 - .L_162)
.L_162:
        /*000c*/ 	.word	0x00000000
        /*0010*/ 	.short	0x0002
        /*0012*/ 	.short	0x0008
        /*0014*/ 	.byte	0x00, 0xf5, 0x21, 0x00


	//----- nvinfo : EIATTR_KPARAM_INFO
	.align		4
.L_163:
        /*0018*/ 	.byte	0x04, 0x17
        /*001a*/ 	.short	(.L_165 - .L_164)
.L_164:
        /*001c*/ 	.word	0x00000000
        /*0020*/ 	.short	0x0001
        /*0022*/ 	.short	0x0004
        /*0024*/ 	.byte	0x00, 0xf0, 0x11, 0x00


	//----- nvinfo : EIATTR_KPARAM_INFO
	.align		4
.L_165:
        /*0028*/ 	.byte	0x04, 0x17
        /*002a*/ 	.short	(.L_167 - .L_166)
.L_166:
        /*002c*/ 	.word	0x00000000
        /*0030*/ 	.short	0x0000
        /*0032*/ 	.short	0x0000
        /*0034*/ 	.byte	0x00, 0xf0, 0x11, 0x00


	//----- nvinfo : EIATTR_SPARSE_MMA_MASK
	.align		4
.L_167:
        /*0038*/ 	.byte	0x03, 0x50
        /*003a*/ 	.short	0x0000


	//----- nvinfo : EIATTR_MAXREG_COUNT
	.align		4
        /*003c*/ 	.byte	0x03, 0x1b
        /*003e*/ 	.short	0x00ff


	//----- nvinfo : EIATTR_MERCURY_ISA_VERSION
	.align		4
        /*0040*/ 	.byte	0x03, 0x5f
        /*0042*/ 	.short	0x0101


	//----- nvinfo : EIATTR_VRC_CTA_INIT_COUNT
	.align		4
        /*0044*/ 	.byte	0x02, 0x4a
	.zero		1
	.zero		1


	//----- nvinfo : EIATTR_EXIT_INSTR_OFFSETS
	.align		4
        /*0048*/ 	.byte	0x04, 0x1c
        /*004a*/ 	.short	(.L_169 - .L_168)


	//   ....[0]....
.L_168:
        /*004c*/ 	.word	0x00000070


	//   ....[1]....
        /*0050*/ 	.word	0x000000f0


	//----- nvinfo : EIATTR_CBANK_PARAM_SIZE
	.align		4
.L_169:
        /*0054*/ 	.byte	0x03, 0x19
        /*0056*/ 	.short	0x0010


	//----- nvinfo : EIATTR_PARAM_CBANK
	.align		4
        /*0058*/ 	.byte	0x04, 0x0a
        /*005a*/ 	.short	(.L_171 - .L_170)
	.align		4
.L_170:
        /*005c*/ 	.word	index@(.nv.constant0._Z6cu_maxjfPf)
        /*0060*/ 	.short	0x0380
        /*0062*/ 	.short	0x0010


	//----- nvinfo : EIATTR_SW_WAR
	.align		4
.L_171:
        /*0064*/ 	.byte	0x04, 0x36
        /*0066*/ 	.short	(.L_173 - .L_172)
.L_172:
        /*0068*/ 	.word	0x00000008
.L_173:


//--------------------- .nv.callgraph             --------------------------
	.section	.nv.callgraph,"",@"SHT_CUDA_CALLGRAPH"
	.align	4
	.sectionentsize	8
	.align		4
        /*0000*/ 	.word	0x00000000
	.align		4
        /*0004*/ 	.word	0xffffffff
	.align		4
        /*0008*/ 	.word	0x00000000
	.align		4
        /*000c*/ 	.word	0xfffffffe
	.align		4
        /*0010*/ 	.word	0x00000000
	.align		4
        /*0014*/ 	.word	0xfffffffd
	.align		4
        /*0018*/ 	.word	0x00000000
	.align		4
        /*001c*/ 	.word	0xfffffffc


//--------------------- .text._Z9cu_diammHjjjjPiP6float2S0_S1_jS0_S1_j --------------------------
	.section	.text._Z9cu_diammHjjjjPiP6float2S0_S1_jS0_S1_j,"ax",@progbits
	.align	128
        .global         _Z9cu_diammHjjjjPiP6float2S0_S1_jS0_S1_j
        .type           _Z9cu_diammHjjjjPiP6float2S0_S1_jS0_S1_j,@function
        .size           _Z9cu_diammHjjjjPiP6float2S0_S1_jS0_S1_j,(.L_x_43 - _Z9cu_diammHjjjjPiP6float2S0_S1_jS0_S1_j)
        .other          _Z9cu_diammHjjjjPiP6float2S0_S1_jS0_S1_j,@"STO_CUDA_ENTRY STV_DEFAULT"
_Z9cu_diammHjjjjPiP6float2S0_S1_jS0_S1_j:
.text._Z9cu_diammHjjjjPiP6float2S0_S1_jS0_S1_j:
[----:B------:R-:W-:Y:S01]  /*0000*/  LDC R1, c[0x0][0x37c] ;  /* 0x0000df00ff017b82 */ /* 0x000fe20000000800 */
[----:B------:R-:W0:Y:S07]  /*0010*/  S2R R28, SR_TID.X ;  /* 0x00000000001c7919 */ /* 0x000e2e0000002100 */
[----:B------:R-:W1:Y:S01]  /*0020*/  S2UR UR5, SR_CTAID.X ;  /* 0x00000000000579c3 */ /* 0x000e620000002500 */
[----:B------:R-:W1:Y:S01]  /*0030*/  LDCU UR4, c[0x0][0x360] ;  /* 0x00006c00ff0477ac */ /* 0x000e620008000800 */
[----:B------:R-:W2:Y:S01]  /*0040*/  LDCU UR6, c[0x0][0x380] ;  /* 0x00007000ff0677ac */ /* 0x000ea20008000800 */
[----:B-1----:R-:W-:-:S06]  /*0050*/  UIMAD UR5, UR5, UR4, URZ ;  /* 0x00000004050572a4 */ /* 0x002fcc000f8e02ff */
[----:B0-----:R-:W-:-:S04]  /*0060*/  IADD3 R30, PT, PT, R28, UR5, RZ ;  /* 0x000000051c1e7c10 */ /* 0x001fc8000fffe0ff */
[----:B--2---:R-:W-:-:S13]  /*0070*/  ISETP.GE.U32.AND P0, PT, R30, UR6, PT ;  /* 0x000000061e007c0c */ /* 0x004fda000bf06070 */
[----:B------:R-:W-:Y:S05]  /*0080*/  @P0 EXIT ;  /* 0x000000000000094d */ /* 0x000fea0003800000 */
[----:B------:R-:W0:Y:S01]  /*0090*/  LDCU UR4, c[0x0][0x384] ;  /* 0x00007080ff0477ac */ /* 0x000e220008000800 */
[----:B------:R-:W1:Y:S01]  /*00a0*/  LDCU.64 UR10, c[0x0][0x358] ;  /* 0x00006b00ff0a77ac */ /* 0x000e620008000a00 */
[----:B0-----:R-:W-:-:S09]  /*00b0*/  UISETP.NE.AND UP0, UPT, UR4, URZ, UPT ;  /* 0x000000ff0400728c */ /* 0x001fd2000bf05270 */
[----:B-1----:R-:W-:Y:S05]  /*00c0*/  BRA.U !UP0, `(.L_x_0) ;  /* 0x00000009086c7547 */ /* 0x002fea000b800000 */
[----:B------:R-:W-:Y:S01]  /*00d0*/  UISETP.GE.U32.AND UP0, UPT, UR4, 0x8, UPT ;  /* 0x000000080400788c */ /* 0x000fe2000bf06070 */
[----:B------:R-:W-:Y:S01]  /*00e0*/  HFMA2 R3, -RZ, RZ, 0, 0 ;  /* 0x00000000ff037431 */ /* 0x000fe200000001ff */
[----:B------:R-:W-:-:S04]  /*00f0*/  ULOP3.LUT UR6, UR4, 0x7, URZ, 0xc0, !UPT ;  /* 0x0000000704067892 */ /* 0x000fc8000f8ec0ff */
[----:B------:R-:W-:-:S03]  /*0100*/  UISETP.NE.AND UP1, UPT, UR6, URZ, UPT ;  /* 0x000000ff0600728c */ /* 0x000fc6000bf25270 */
[----:B------:R-:W-:Y:S08]  /*0110*/  BRA.U !UP0, `(.L_x_1) ;  /* 0x0000000508247547 */ /* 0x000ff0000b800000 */
[----:B------:R-:W0:Y:S01]  /*0120*/  LDC R7, c[0x0][0x3c8] ;  /* 0x0000f200ff077b82 */ /* 0x000e220000000800 */
[----:B------:R-:W-:Y:S01]  /*0130*/  ULOP3.LUT UR4, UR4, 0xfffffff8, URZ, 0xc0, !UPT ;  /* 0xfffffff804047892 */ /* 0x000fe2000f8ec0ff */
[----:B------:R-:W1:Y:S05]  /*0140*/  LDCU.64 UR8, c[0x0][0x3b8] ;  /* 0x00007700ff0877ac */ /* 0x000e6a0008000a00 */
[----:B------:R-:W-:Y:S01]  /*0150*/  MOV R3, UR4 ;  /* 0x0000000400037c02 */ /* 0x000fe20008000f00 */
[----:B------:R-:W2:Y:S01]  /*0160*/  LDC.64 R4, c[0x0][0x3c0] ;  /* 0x0000f000ff047b82 */ /* 0x000ea20000000a00 */
[----:B------:R-:W-:-:S05]  /*0170*/  UMOV UR4, URZ ;  /* 0x000000ff00047c82 */ /* 0x000fca0008000000 */
.L_x_2:
[----:B0-----:R-:W-:-:S04]  /*0180*/  IMAD R0, R7, UR4, R30 ;  /* 0x0000000407007c24 */ /* 0x001fc8000f8e021e */
[----:B--23--:R-:W-:-:S05]  /*0190*/  IMAD.WIDE.U32 R8, R0, 0x8, R4 ;  /* 0x0000000800087825 */ /* 0x00cfca00078e0004 */
[----:B------:R-:W1:Y:S01]  /*01a0*/  LDG.E.64 R10, desc[UR10][R8.64] ;  /* 0x0000000a080a7981 */ /* 0x000e62000c1e1b00 */
[----:B------:R-:W-:Y:S01]  /*01b0*/  IADD3 R0, PT, PT, R0, R7, RZ ;  /* 0x0000000700007210 */ /* 0x000fe20007ffe0ff */
[C---:B-1----:R-:W-:Y:S01]  /*01c0*/  FMUL R13, R11.reuse, UR9 ;  /* 0x000000090b0d7c20 */ /* 0x042fe20008400000 */
[----:B------:R-:W-:-:S03]  /*01d0*/  FMUL R15, R11, UR8 ;  /* 0x000000080b0f7c20 */ /* 0x000fc60008400000 */
[C---:B------:R-:W-:Y:S01]  /*01e0*/  FFMA R14, R10.reuse, UR8, -R13 ;  /* 0x000000080a0e7c23 */ /* 0x040fe2000800080d */
[----:B------:R-:W-:Y:S01]  /*01f0*/  FFMA R15, R10, UR9, R15 ;  /* 0x000000090a0f7c23 */ /* 0x000fe2000800000f */
[----:B------:R-:W-:-:S04]  /*0200*/  IMAD.WIDE.U32 R10, R0, 0x8, R4 ;  /* 0x00000008000a7825 */ /* 0x000fc800078e0004 */
[----:B------:R0:W-:Y:S04]  /*0210*/  STG.E.64 desc[UR10][R8.64], R14 ;  /* 0x0000000e08007986 */ /* 0x0001e8000c101b0a */
[----:B------:R-:W2:Y:S01]  /*0220*/  LDG.E.64 R12, desc[UR10][R10.64] ;  /* 0x0000000a0a0c7981 */ /* 0x000ea2000c1e1b00 */
[----:B------:R-:W-:Y:S01]  /*0230*/  IADD3 R0, PT, PT, R0, R7, RZ ;  /* 0x0000000700007210 */ /* 0x000fe20007ffe0ff */
[C---:B--2---:R-:W-:Y:S01]  /*0240*/  FMUL R17, R13.reuse, UR9 ;  /* 0x000000090d117c20 */ /* 0x044fe20008400000 */
[----:B------:R-:W-:-:S03]  /*0250*/  FMUL R13, R13, UR8 ;  /* 0x000000080d0d7c20 */ /* 0x000fc60008400000 */
[C---:B------:R-:W-:Y:S01]  /*0260*/  FFMA R16, R12.reuse, UR8, -R17 ;  /* 0x000000080c107c23 */ /* 0x040fe20008000811 */
[----:B------:R-:W-:Y:S01]  /*0270*/  FFMA R17, R12, UR9, R13 ;  /* 0x000000090c117c23 */ /* 0x000fe2000800000d */
[----:B------:R-:W-:-:S04]  /*0280*/  IMAD.WIDE.U32 R12, R0, 0x8, R4 ;  /* 0x00000008000c7825 */ /* 0x000fc800078e0004 */
[----:B------:R1:W-:Y:S04]  /*0290*/  STG.E.64 desc[UR10][R10.64], R16 ;  /* 0x000000100a007986 */ /* 0x0003e8000c101b0a */
[----:B------:R-:W0:Y:S01]  /*02a0*/  LDG.E.64 R18, desc[UR10][R12.64] ;  /* 0x0000000a0c127981 */ /* 0x000e22000c1e1b00 */
[----:B------:R-:W-:Y:S01]  /*02b0*/  IADD3 R0, PT, PT, R0, R7, RZ ;  /* 0x0000000700007210 */ /* 0x000fe20007ffe0ff */
[C---:B0-----:R-:W-:Y:S01]  /*02c0*/  FMUL R9, R19.reuse, UR9 ;  /* 0x0000000913097c20 */ /* 0x041fe20008400000 */
[----:B------:R-:W-:-:S03]  /*02d0*/  FMUL R15, R19, UR8 ;  /* 0x00000008130f7c20 */ /* 0x000fc60008400000 */
[C---:B------:R-:W-:Y:S01]  /*02e0*/  FFMA R14, R18.reuse, UR8, -R9 ;  /* 0x00000008120e7c23 */ /* 0x040fe20008000809 */
[----:B------:R-:W-:Y:S01]  /*02f0*/  FFMA R15, R18, UR9, R15 ;  /* 0x00000009120f7c23 */ /* 0x000fe2000800000f */
[----:B------:R-:W-:-:S04]  /*0300*/  IMAD.WIDE.U32 R8, R0, 0x8, R4 ;  /* 0x0000000800087825 */ /* 0x000fc800078e0004 */
[----:B------:R0:W-:Y:S04]  /*0310*/  STG.E.64 desc[UR10][R12.64], R14 ;  /* 0x0000000e0c007986 */ /* 0x0001e8000c101b0a */
        /* <DEDUP_REMOVED lines=32> */
[----:B------:R-:W2:Y:S01]  /*0520*/  LDG.E.64 R18, desc[UR10][R10.64] ;  /* 0x0000000a0a127981 */ /* 0x000ea2000c1e1b00 */
[----:B------:R-:W-:-:S06]  /*0530*/  UIADD3 UR4, UPT, UPT, UR4, 0x8, URZ ;  /* 0x0000000804047890 */ /* 0x000fcc000fffe0ff */
[----:B------:R-:W-:Y:S01]  /*0540*/  ISETP.NE.AND P0, PT, R3, UR4, PT ;  /* 0x0000000403007c0c */ /* 0x000fe2000bf05270 */
[C---:B--2---:R-:W-:Y:S01]  /*0550*/  FMUL R21, R19.reuse, UR9 ;  /* 0x0000000913157c20 */ /* 0x044fe20008400000 */
[----:B-1----:R-:W-:-:S03]  /*0560*/  FMUL R13, R19, UR8 ;  /* 0x00000008130d7c20 */ /* 0x002fc60008400000 */
[C---:B------:R-:W-:Y:S01]  /*0570*/  FFMA R12, R18.reuse, UR8, -R21 ;  /* 0x00000008120c7c23 */ /* 0x040fe20008000815 */
[----:B------:R-:W-:-:S05]  /*0580*/  FFMA R13, R18, UR9, R13 ;  /* 0x00000009120d7c23 */ /* 0x000fca000800000d */
[----:B------:R3:W-:Y:S02]  /*0590*/  STG.E.64 desc[UR10][R10.64], R12 ;  /* 0x0000000c0a007986 */ /* 0x0007e4000c101b0a */
[----:B------:R-:W-:Y:S05]  /*05a0*/  @P0 BRA `(.L_x_2) ;  /* 0xfffffff800f40947 */ /* 0x000fea000383ffff */
.L_x_1:
[----:B------:R-:W-:Y:S05]  /*05b0*/  BRA.U !UP1, `(.L_x_0) ;  /* 0x0000000509307547 */ /* 0x000fea000b800000 */
[----:B------:R-:W0:Y:S01]  /*05c0*/  LDC R0, c[0x0][0x384] ;  /* 0x0000e100ff007b82 */ /* 0x000e220000000800 */
[----:B------:R-:W-:Y:S01]  /*05d0*/  UISETP.GE.U32.AND UP0, UPT, UR6, 0x4, UPT ;  /* 0x000000040600788c */ /* 0x000fe2000bf06070 */
[----:B0-----:R-:W-:-:S04]  /*05e0*/  LOP3.LUT R2, R0, 0x3, RZ, 0xc0, !PT ;  /* 0x0000000300027812 */ /* 0x001fc800078ec0ff */
[----:B------:R-:W-:-:S04]  /*05f0*/  ISETP.NE.AND P0, PT, R2, RZ, PT ;  /* 0x000000ff0200720c */ /* 0x000fc80003f05270 */
[----:B------:R-:W-:Y:S09]  /*0600*/  BRA.U !UP0, `(.L_x_3) ;  /* 0x0000000108907547 */ /* 0x000ff2000b800000 */
[----:B------:R-:W0:Y:S01]  /*0610*/  LDC.64 R4, c[0x0][0x3c0] ;  /* 0x0000f000ff047b82 */ /* 0x000e220000000a00 */
[----:B------:R-:W3:Y:S01]  /*0620*/  LDCU UR4, c[0x0][0x3c8] ;  /* 0x00007900ff0477ac */ /* 0x000ee20008000800 */
[----:B------:R-:W1:Y:S01]  /*0630*/  LDCU.64 UR6, c[0x0][0x3b8] ;  /* 0x00007700ff0677ac */ /* 0x000e620008000a00 */
[----:B---3--:R-:W-:-:S04]  /*0640*/  IMAD R9, R3, UR4, R30 ;  /* 0x0000000403097c24 */ /* 0x008fc8000f8e021e */
[----:B0-----:R-:W-:-:S05]  /*0650*/  IMAD.WIDE.U32 R6, R9, 0x8, R4 ;  /* 0x0000000809067825 */ /* 0x001fca00078e0004 */
[----:B------:R-:W1:Y:S01]  /*0660*/  LDG.E.64 R10, desc[UR10][R6.64] ;  /* 0x0000000a060a7981 */ /* 0x000e62000c1e1b00 */
[----:B------:R-:W-:Y:S01]  /*0670*/  IADD3 R15, PT, PT, R9, UR4, RZ ;  /* 0x00000004090f7c10 */ /* 0x000fe2000fffe0ff */
[C---:B-1----:R-:W-:Y:S01]  /*0680*/  FMUL R9, R11.reuse, UR7 ;  /* 0x000000070b097c20 */ /* 0x042fe20008400000 */
[----:B------:R-:W-:-:S03]  /*0690*/  FMUL R13, R11, UR6 ;  /* 0x000000060b0d7c20 */ /* 0x000fc60008400000 */
[C---:B------:R-:W-:Y:S01]  /*06a0*/  FFMA R12, R10.reuse, UR6, -R9 ;  /* 0x000000060a0c7c23 */ /* 0x040fe20008000809 */
[----:B------:R-:W-:Y:S01]  /*06b0*/  FFMA R13, R10, UR7, R13 ;  /* 0x000000070a0d7c23 */ /* 0x000fe2000800000d */
[----:B------:R-:W-:-:S04]  /*06c0*/  IMAD.WIDE.U32 R8, R15, 0x8, R4 ;  /* 0x000000080f087825 */ /* 0x000fc800078e0004 */
[----:B------:R0:W-:Y:S04]  /*06d0*/  STG.E.64 desc[UR10][R6.64], R12 ;  /* 0x0000000c06007986 */ /* 0x0001e8000c101b0a */
[----:B------:R-:W2:Y:S01]  /*06e0*/  LDG.E.64 R10, desc[UR10][R8.64] ;  /* 0x0000000a080a7981 */ /* 0x000ea2000c1e1b00 */
[----:B------:R-:W-:Y:S01]  /*06f0*/  IADD3 R17, PT, PT, R15, UR4, RZ ;  /* 0x000000040f117c10 */ /* 0x000fe2000fffe0ff */
[C---:B--2---:R-:W-:Y:S01]  /*0700*/  FMUL R15, R11.reuse, UR7 ;  /* 0x000000070b0f7c20 */ /* 0x044fe20008400000 */
[----:B------:R-:W-:-:S03]  /*0710*/  FMUL R11, R11, UR6 ;  /* 0x000000060b0b7c20 */ /* 0x000fc60008400000 */
[C---:B------:R-:W-:Y:S01]  /*0720*/  FFMA R14, R10.reuse, UR6, -R15 ;  /* 0x000000060a0e7c23 */ /* 0x040fe2000800080f */
[----:B------:R-:W-:Y:S01]  /*0730*/  FFMA R15, R10, UR7, R11 ;  /* 0x000000070a0f7c23 */ /* 0x000fe2000800000b */
[----:B------:R-:W-:-:S04]  /*0740*/  IMAD.WIDE.U32 R10, R17, 0x8, R4 ;  /* 0x00000008110a7825 */ /* 0x000fc800078e0004 */
[----:B------:R1:W-:Y:S04]  /*0750*/  STG.E.64 desc[UR10][R8.64], R14 ;  /* 0x0000000e08007986 */ /* 0x0003e8000c101b0a */
[----:B------:R-:W0:Y:S01]  /*0760*/  LDG.E.64 R18, desc[UR10][R10.64] ;  /* 0x0000000a0a127981 */ /* 0x000e22000c1e1b00 */
[----:B------:R-:W-:-:S05]  /*0770*/  IADD3 R17, PT, PT, R17, UR4, RZ ;  /* 0x0000000411117c10 */ /* 0x000fca000fffe0ff */
[----:B------:R-:W-:-:S04]  /*0780*/  IMAD.WIDE.U32 R4, R17, 0x8, R4 ;  /* 0x0000000811047825 */ /* 0x000fc800078e0004 */
[C---:B0-----:R-:W-:Y:S01]  /*0790*/  FMUL R7, R19.reuse, UR7 ;  /* 0x0000000713077c20 */ /* 0x041fe20008400000 */
[----:B------:R-:W-:-:S03]  /*07a0*/  FMUL R19, R19, UR6 ;  /* 0x0000000613137c20 */ /* 0x000fc60008400000 */
[C---:B------:R-:W-:Y:S01]  /*07b0*/  FFMA R6, R18.reuse, UR6, -R7 ;  /* 0x0000000612067c23 */ /* 0x040fe20008000807 */
[----:B------:R-:W-:-:S05]  /*07c0*/  FFMA R7, R18, UR7, R19 ;  /* 0x0000000712077c23 */ /* 0x000fca0008000013 */
[----:B------:R0:W-:Y:S04]  /*07d0*/  STG.E.64 desc[UR10][R10.64], R6 ;  /* 0x000000060a007986 */ /* 0x0001e8000c101b0a */
[----:B------:R-:W2:Y:S01]  /*07e0*/  LDG.E.64 R12, desc[UR10][R4.64] ;  /* 0x0000000a040c7981 */ /* 0x000ea2000c1e1b00 */
[----:B------:R-:W-:Y:S01]  /*07f0*/  IADD3 R3, PT, PT, R3, 0x4, RZ ;  /* 0x0000000403037810 */ /* 0x000fe20007ffe0ff */
[C---:B--2---:R-:W-:Y:S01]  /*0800*/  FMUL R17, R13.reuse, UR7 ;  /* 0x000000070d117c20 */ /* 0x044fe20008400000 */
[----:B-1----:R-:W-:-:S03]  /*0810*/  FMUL R9, R13, UR6 ;  /* 0x000000060d097c20 */ /* 0x002fc60008400000 */
[C---:B------:R-:W-:Y:S01]  /*0820*/  FFMA R8, R12.reuse, UR6, -R17 ;  /* 0x000000060c087c23 */ /* 0x040fe20008000811 */
[----:B------:R-:W-:-:S05]  /*0830*/  FFMA R9, R12, UR7, R9 ;  /* 0x000000070c097c23 */ /* 0x000fca0008000009 */
[----:B------:R0:W-:Y:S02]  /*0840*/  STG.E.64 desc[UR10][R4.64], R8 ;  /* 0x0000000804007986 */ /* 0x0001e4000c101b0a */
.L_x_3:
[----:B------:R-:W-:Y:S05]  /*0850*/  @!P0 BRA `(.L_x_0) ;  /* 0x0000000000888947 */ /* 0x000fea0003800000 */
[----:B------:R-:W-:-:S13]  /*0860*/  ISETP.NE.AND P0, PT, R2, 0x1, PT ;  /* 0x000000010200780c */ /* 0x000fda0003f05270 */
[----:B------:R-:W3:Y:S08]  /*0870*/  @P0 LDC R2, c[0x0][0x3c8] ;  /* 0x0000f200ff020b82 */ /* 0x000ef00000000800 */
[----:B0-----:R-:W0:Y:S08]  /*0880*/  @P0 LDC.64 R6, c[0x0][0x3c0] ;  /* 0x0000f000ff060b82 */ /* 0x001e300000000a00 */
[----:B------:R-:W1:Y:S01]  /*0890*/  @P0 LDC.64 R4, c[0x0][0x3b8] ;  /* 0x0000ee00ff040b82 */ /* 0x000e620000000a00 */
[----:B---3--:R-:W-:-:S04]  /*08a0*/  @P0 IMAD R13, R3, R2, R30 ;  /* 0x00000002030d0224 */ /* 0x008fc800078e021e */
[----:B0-----:R-:W-:-:S05]  /*08b0*/  @P0 IMAD.WIDE.U32 R8, R13, 0x8, R6 ;  /* 0x000000080d080825 */ /* 0x001fca00078e0006 */
[----:B------:R-:W1:Y:S01]  /*08c0*/  @P0 LDG.E.64 R10, desc[UR10][R8.64] ;  /* 0x0000000a080a0981 */ /* 0x000e62000c1e1b00 */
[----:B------:R-:W-:-:S05]  /*08d0*/  @P0 IADD3 R15, PT, PT, R13, R2, RZ ;  /* 0x000000020d0f0210 */ /* 0x000fca0007ffe0ff */
[----:B------:R-:W-:Y:S01]  /*08e0*/  @P0 IMAD.WIDE.U32 R6, R15, 0x8, R6 ;  /* 0x000000080f060825 */ /* 0x000fe200078e0006 */
[----:B------:R-:W-:-:S04]  /*08f0*/  LOP3.LUT R0, R0, 0x1, RZ, 0xc0, !PT ;  /* 0x0000000100007812 */ /* 0x000fc800078ec0ff */
[----:B------:R-:W-:Y:S01]  /*0900*/  ISETP.NE.U32.AND P1, PT, R0, 0x1, PT ;  /* 0x000000010000780c */ /* 0x000fe20003f25070 */
[C---:B-1----:R-:W-:Y:S01]  /*0910*/  @P0 FMUL R13, R11.reuse, R5 ;  /* 0x000000050b0d0220 */ /* 0x042fe20000400000 */
[----:B------:R-:W-:-:S03]  /*0920*/  @P0 FMUL R2, R11, R4 ;  /* 0x000000040b020220 */ /* 0x000fc60000400000 */
[C---:B------:R-:W-:Y:S01]  /*0930*/  @P0 FFMA R12, R10.reuse, R4, -R13 ;  /* 0x000000040a0c0223 */ /* 0x040fe2000000080d */
[----:B------:R-:W-:-:S07]  /*0940*/  @P0 FFMA R13, R10, R5, R2 ;  /* 0x000000050a0d0223 */ /* 0x000fce0000000002 */
[----:B------:R-:W0:Y:S01]  /*0950*/  @!P1 LDC R2, c[0x0][0x3c8] ;  /* 0x0000f200ff029b82 */ /* 0x000e220000000800 */
[----:B------:R1:W-:Y:S04]  /*0960*/  @P0 STG.E.64 desc[UR10][R8.64], R12 ;  /* 0x0000000c08000986 */ /* 0x0003e8000c101b0a */
[----:B------:R-:W2:Y:S03]  /*0970*/  @P0 LDG.E.64 R14, desc[UR10][R6.64] ;  /* 0x0000000a060e0981 */ /* 0x000ea6000c1e1b00 */
[----:B------:R-:W3:Y:S01]  /*0980*/  @!P1 LDC.64 R10, c[0x0][0x3c0] ;  /* 0x0000f000ff0a9b82 */ /* 0x000ee20000000a00 */
[----:B------:R-:W-:-:S07]  /*0990*/  @P0 IADD3 R3, PT, PT, R3, 0x2, RZ ;  /* 0x0000000203030810 */ /* 0x000fce0007ffe0ff */
[----:B-1----:R-:W1:Y:S01]  /*09a0*/  @!P1 LDC.64 R12, c[0x0][0x3b8] ;  /* 0x0000ee00ff0c9b82 */ /* 0x002e620000000a00 */
[----:B0-----:R-:W-:-:S04]  /*09b0*/  @!P1 IMAD R3, R3, R2, R30 ;  /* 0x0000000203039224 */ /* 0x001fc800078e021e */
[----:B---3--:R-:W-:-:S04]  /*09c0*/  @!P1 IMAD.WIDE.U32 R2, R3, 0x8, R10 ;  /* 0x0000000803029825 */ /* 0x008fc800078e000a */
[C---:B--2---:R-:W-:Y:S01]  /*09d0*/  @P0 FMUL R17, R15.reuse, R5 ;  /* 0x000000050f110220 */ /* 0x044fe20000400000 */
[----:B------:R-:W-:-:S03]  /*09e0*/  @P0 FMUL R0, R15, R4 ;  /* 0x000000040f000220 */ /* 0x000fc60000400000 */
[C---:B------:R-:W-:Y:S01]  /*09f0*/  @P0 FFMA R4, R14.reuse, R4, -R17 ;  /* 0x000000040e040223 */ /* 0x040fe20000000811 */
[----:B------:R-:W-:-:S05]  /*0a00*/  @P0 FFMA R5, R14, R5, R0 ;  /* 0x000000050e050223 */ /* 0x000fca0000000000 */
[----:B------:R2:W-:Y:S04]  /*0a10*/  @P0 STG.E.64 desc[UR10][R6.64], R4 ;  /* 0x0000000406000986 */ /* 0x0005e8000c101b0a */
[----:B------:R-:W1:Y:S02]  /*0a20*/  @!P1 LDG.E.64 R8, desc[UR10][R2.64] ;  /* 0x0000000a02089981 */ /* 0x000e64000c1e1b00 */
[C---:B-1----:R-:W-:Y:S01]  /*0a30*/  @!P1 FMUL R11, R9.reuse, R13 ;  /* 0x0000000d090b9220 */ /* 0x042fe20000400000 */
[----:B------:R-:W-:-:S03]  /*0a40*/  @!P1 FMUL R0, R9, R12 ;  /* 0x0000000c09009220 */ /* 0x000fc60000400000 */
[C---:B------:R-:W-:Y:S01]  /*0a50*/  @!P1 FFMA R10, R8.reuse, R12, -R11 ;  /* 0x0000000c080a9223 */ /* 0x040fe2000000080b */
[----:B------:R-:W-:-:S05]  /*0a60*/  @!P1 FFMA R11, R8, R13, R0 ;  /* 0x0000000d080b9223 */ /* 0x000fca0000000000 */
[----:B------:R2:W-:Y:S02]  /*0a70*/  @!P1 STG.E.64 desc[UR10][R2.64], R10 ;  /* 0x0000000a02009986 */ /* 0x0005e4000c101b0a */
.L_x_0:
[----:B------:R-:W1:Y:S02]  /*0a80*/  LDCU UR4, c[0x0][0x38c] ;  /* 0x00007180ff0477ac */ /* 0x000e640008000800 */
[----:B-1----:R-:W-:-:S13]  /*0a90*/  ISETP.NE.AND P0, PT, RZ, UR4, PT ;  /* 0x00000004ff007c0c */ /* 0x002fda000bf05270 */
[----:B------:R-:W-:Y:S05]  /*0aa0*/  @!P0 EXIT ;  /* 0x000000000000894d */ /* 0x000fea0003800000 */
[----:B------:R-:W1:Y:S02]  /*0ab0*/  LDCU UR4, c[0x0][0x384] ;  /* 0x00007080ff0477ac */ /* 0x000e640008000800 */
[----:B-1----:R-:W-:-:S13]  /*0ac0*/  ISETP.NE.AND P0, PT, RZ, UR4, PT ;  /* 0x00000004ff007c0c */ /* 0x002fda000bf05270 */
[----:B------:R-:W-:Y:S05]  /*0ad0*/  @!P0 EXIT ;  /* 0x000000000000894d */ /* 0x000fea0003800000 */
[----:B------:R-:W1:Y:S01]  /*0ae0*/  LDC R29, c[0x0][0x3b0] ;  /* 0x0000ec00ff1d7b82 */ /* 0x000e620000000800 */
[----:B------:R-:W-:Y:S01]  /*0af0*/  MOV R24, RZ ;  /* 0x000000ff00187202 */ /* 0x000fe20000000f00 */
[----:B------:R-:W-:-:S06]  /*0b00*/  ULOP3.LUT UR6, UR4, 0xfffffff8, URZ, 0xc0, !UPT ;  /* 0xfffffff804067892 */ /* 0x000fcc000f8ec0ff */
[----:B------:R-:W4:Y:S01]  /*0b10*/  LDC R25, c[0x0][0x3c8] ;  /* 0x0000f200ff197b82 */ /* 0x000f220000000800 */
[--C-:B-1----:R-:W-:Y:S02]  /*0b20*/  IADD3 R29, PT, PT, R29, UR5, R28.reuse ;  /* 0x000000051d1d7c10 */ /* 0x102fe4000fffe01c */
[C---:B----4-:R-:W-:Y:S01]  /*0b30*/  IADD3 R28, PT, PT, R25.reuse, UR5, R28 ;  /* 0x00000005191c7c10 */ /* 0x050fe2000fffe01c */
[C-C-:B------:R-:W-:Y:S02]  /*0b40*/  IMAD R27, R25.reuse, 0x5, R30.reuse ;  /* 0x00000005191b7824 */ /* 0x140fe400078e021e */
[C-C-:B------:R-:W-:Y:S02]  /*0b50*/  IMAD R26, R25.reuse, 0x6, R30.reuse ;  /* 0x00000006191a7824 */ /* 0x140fe400078e021e */
[----:B------:R-:W-:-:S07]  /*0b60*/  IMAD R25, R25, 0x7, R30 ;  /* 0x0000000719197824 */ /* 0x000fce00078e021e */
.L_x_10:
[----:B-12---:R-:W1:Y:S01]  /*0b70*/  LDC.64 R2, c[0x0][0x390] ;  /* 0x0000e400ff027b82 */ /* 0x006e620000000a00 */
[----:B------:R-:W2:Y:S01]  /*0b80*/  LDCU UR4, c[0x0][0x388] ;  /* 0x00007100ff0477ac */ /* 0x000ea20008000800 */
[----:B-1----:R-:W-:-:S05]  /*0b90*/  IMAD.WIDE.U32 R2, R24, 0x4, R2 ;  /* 0x0000000418027825 */ /* 0x002fca00078e0002 */
[----:B----4-:R-:W4:Y:S01]  /*0ba0*/  LDG.E R23, desc[UR10][R2.64] ;  /* 0x0000000a02177981 */ /* 0x010f22000c1e1900 */
[----:B------:R-:W-:Y:S01]  /*0bb0*/  BSSY.RECONVERGENT B0, `(.L_x_4) ;  /* 0x0000113000007945 */ /* 0x000fe20003800200 */
[----:B----4-:R-:W-:-:S04]  /*0bc0*/  IADD3 R0, PT, PT, R30, -R23, RZ ;  /* 0x800000171e007210 */ /* 0x010fc80007ffe0ff */
[----:B--2---:R-:W-:-:S04]  /*0bd0*/  ISETP.GE.U32.AND P0, PT, R0, UR4, PT ;  /* 0x0000000400007c0c */ /* 0x004fc8000bf06070 */
[----:B------:R-:W-:-:S13]  /*0be0*/  ISETP.LT.OR P0, PT, R0, RZ, P0 ;  /* 0x000000ff0000720c */ /* 0x000fda0000701670 */
[----:B0-----:R-:W-:Y:S05]  /*0bf0*/  @P0 BRA `(.L_x_5) ;  /* 0x0000001000380947 */ /* 0x001fea0003800000 */
[----:B0-----:R-:W0:Y:S01]  /*0c00*/  LDC.64 R4, c[0x0][0x398] ;  /* 0x0000e600ff047b82 */ /* 0x001e220000000a00 */
[----:B------:R-:W1:Y:S01]  /*0c10*/  LDCU.64 UR8, c[0x0][0x380] ;  /* 0x00007000ff0877ac */ /* 0x000e620008000a00 */
[----:B------:R-:W2:Y:S01]  /*0c20*/  LDCU.64 UR4, c[0x0][0x3a0] ;  /* 0x00007400ff0477ac */ /* 0x000ea20008000a00 */
[----:B-1----:R-:W-:-:S04]  /*0c30*/  IMAD R3, R24, UR8, R30 ;  /* 0x0000000818037c24 */ /* 0x002fc8000f8e021e */
[----:B0-----:R-:W-:-:S06]  /*0c40*/  IMAD.WIDE.U32 R4, R3, 0x8, R4 ;  /* 0x0000000803047825 */ /* 0x001fcc00078e0004 */
[----:B------:R-:W2:Y:S01]  /*0c50*/  LDG.E.64 R4, desc[UR10][R4.64] ;  /* 0x0000000a04047981 */ /* 0x000ea2000c1e1b00 */
[----:B------:R-:W-:Y:S01]  /*0c60*/  UISETP.GE.U32.AND UP0, UPT, UR9, 0x8, UPT ;  /* 0x000000080900788c */ /* 0x000fe2000bf06070 */
[C---:B--2---:R-:W-:Y:S01]  /*0c70*/  FMUL R3, R5.reuse, UR5 ;  /* 0x0000000505037c20 */ /* 0x044fe20008400000 */
[----:B------:R-:W-:-:S03]  /*0c80*/  FMUL R7, R5, UR4 ;  /* 0x0000000405077c20 */ /* 0x000fc60008400000 */
[C---:B------:R-:W-:Y:S01]  /*0c90*/  FFMA R2, R4.reuse, UR4, R3 ;  /* 0x0000000404027c23 */ /* 0x040fe20008000003 */
[----:B------:R-:W-:Y:S01]  /*0ca0*/  FFMA R3, R4, UR5, -R7 ;  /* 0x0000000504037c23 */ /* 0x000fe20008000807 */
[----:B------:R-:W-:Y:S02]  /*0cb0*/  UMOV UR4, URZ ;  /* 0x000000ff00047c82 */ /* 0x000fe40008000000 */
[----:B------:R-:W-:Y:S05]  /*0cc0*/  BRA.U !UP0, `(.L_x_6) ;  /* 0x0000000908247547 */ /* 0x000fea000b800000 */
[----:B------:R-:W0:Y:S01]  /*0cd0*/  LDC R5, c[0x0][0x3b0] ;  /* 0x0000ec00ff057b82 */ /* 0x000e220000000800 */
[----:B---3--:R-:W-:Y:S01]  /*0ce0*/  MOV R11, R25 ;  /* 0x00000019000b7202 */ /* 0x008fe20000000f00 */
[----:B------:R-:W-:Y:S01]  /*0cf0*/  UIADD3 UR4, UPT, UPT, -UR6, URZ, URZ ;  /* 0x000000ff06047290 */ /* 0x000fe2000fffe1ff */
[----:B------:R-:W-:Y:S02]  /*0d00*/  MOV R9, R27 ;  /* 0x0000001b00097202 */ /* 0x000fe40000000f00 */
[----:B------:R-:W-:-:S03]  /*0d10*/  MOV R14, R28 ;  /* 0x0000001c000e7202 */ /* 0x000fc60000000f00 */
[----:B------:R-:W1:Y:S01]  /*0d20*/  LDC R19, c[0x0][0x3c8] ;  /* 0x0000f200ff137b82 */ /* 0x000e620000000800 */
[C-C-:B0-----:R-:W-:Y:S01]  /*0d30*/  IMAD R4, R5.reuse, 0x3, R30.reuse ;  /* 0x0000000305047824 */ /* 0x141fe200078e021e */
[CC--:B------:R-:W-:Y:S01]  /*0d40*/  LEA R6, R5.reuse, R30.reuse, 0x2 ;  /* 0x0000001e05067211 */ /* 0x0c0fe200078e10ff */
[C-C-:B------:R-:W-:Y:S01]  /*0d50*/  IMAD R8, R5.reuse, 0x5, R30.reuse ;  /* 0x0000000505087824 */ /* 0x140fe200078e021e */
[C---:B------:R-:W-:Y:S01]  /*0d60*/  LEA R22, R5.reuse, R30, 0x1 ;  /* 0x0000001e05167211 */ /* 0x040fe200078e08ff */
[C-C-:B------:R-:W-:Y:S01]  /*0d70*/  IMAD R10, R5.reuse, 0x6, R30.reuse ;  /* 0x00000006050a7824 */ /* 0x140fe200078e021e */
[-C--:B------:R-:W-:Y:S01]  /*0d80*/  IADD3 R17, PT, PT, R4, -R23.reuse, RZ ;  /* 0x8000001704117210 */ /* 0x080fe20007ffe0ff */
[--C-:B------:R-:W-:Y:S01]  /*0d90*/  IMAD R12, R5, 0x7, R30.reuse ;  /* 0x00000007050c7824 */ /* 0x100fe200078e021e */
[-C--:B------:R-:W-:Y:S01]  /*0da0*/  IADD3 R4, PT, PT, R6, -R23.reuse, RZ ;  /* 0x8000001706047210 */ /* 0x080fe20007ffe0ff */
[----:B-1----:R-:W-:Y:S01]  /*0db0*/  IMAD R15, R19, 0x3, R30 ;  /* 0x00000003130f7824 */ /* 0x002fe200078e021e */
[----:B------:R-:W-:-:S02]  /*0dc0*/  IADD3 R22, PT, PT, R22, -R23, RZ ;  /* 0x8000001716167210 */ /* 0x000fc40007ffe0ff */
[-C--:B------:R-:W-:Y:S02]  /*0dd0*/  IADD3 R5, PT, PT, R8, -R23.reuse, RZ ;  /* 0x8000001708057210 */ /* 0x080fe40007ffe0ff */
[-C--:B------:R-:W-:Y:S02]  /*0de0*/  IADD3 R6, PT, PT, R10, -R23.reuse, RZ ;  /* 0x800000170a067210 */ /* 0x080fe40007ffe0ff */
[-C--:B------:R-:W-:Y:S02]  /*0df0*/  IADD3 R7, PT, PT, R12, -R23.reuse, RZ ;  /* 0x800000170c077210 */ /* 0x080fe40007ffe0ff */
[----:B------:R-:W-:Y:S02]  /*0e00*/  IADD3 R23, PT, PT, R29, -R23, RZ ;  /* 0x800000171d177210 */ /* 0x000fe40007ffe0ff */
[----:B------:R-:W-:Y:S02]  /*0e10*/  MOV R10, R30 ;  /* 0x0000001e000a7202 */ /* 0x000fe40000000f00 */
[----:B------:R-:W-:-:S02]  /*0e20*/  MOV R12, R26 ;  /* 0x0000001a000c7202 */ /* 0x000fc40000000f00 */
[----:B------:R-:W-:Y:S02]  /*0e30*/  MOV R8, R0 ;  /* 0x0000000000087202 */ /* 0x000fe40000000f00 */
[CC--:B------:R-:W-:Y:S02]  /*0e40*/  LEA R13, R19.reuse, R30.reuse, 0x1 ;  /* 0x0000001e130d7211 */ /* 0x0c0fe400078e08ff */
[----:B------:R-:W-:-:S07]  /*0e50*/  LEA R16, R19, R30, 0x2 ;  /* 0x0000001e13107211 */ /* 0x000fce00078e10ff */
.L_x_7:
[----:B0-----:R-:W0:Y:S08]  /*0e60*/  LDC.64 R34, c[0x0][0x3a8] ;  /* 0x0000ea00ff227b82 */ /* 0x001e300000000a00 */
[----:B------:R-:W1:Y:S01]  /*0e70*/  LDC.64 R32, c[0x0][0x3c0] ;  /* 0x0000f000ff207b82 */ /* 0x000e620000000a00 */
[----:B0-----:R-:W-:-:S06]  /*0e80*/  IMAD.WIDE.U32 R18, R8, 0x8, R34 ;  /* 0x0000000808127825 */ /* 0x001fcc00078e0022 */
[----:B------:R-:W2:Y:S01]  /*0e90*/  LDG.E.64 R18, desc[UR10][R18.64] ;  /* 0x0000000a12127981 */ /* 0x000ea2000c1e1b00 */
[----:B-1----:R-:W-:-:S05]  /*0ea0*/  IMAD.WIDE.U32 R36, R10, 0x8, R32 ;  /* 0x000000080a247825 */ /* 0x002fca00078e0020 */
[----:B------:R-:W3:Y:S01]  /*0eb0*/  LDG.E.64 R20, desc[UR10][R36.64] ;  /* 0x0000000a24147981 */ /* 0x000ee2000c1e1b00 */
[-C--:B--2---:R-:W-:Y:S01]  /*0ec0*/  FMUL R31, R3, R19.reuse ;  /* 0x00000013031f7220 */ /* 0x084fe20000400000 */
[----:B------:R-:W-:-:S03]  /*0ed0*/  FMUL R19, R2, R19 ;  /* 0x0000001302137220 */ /* 0x000fc60000400000 */
[-C--:B------:R-:W-:Y:S01]  /*0ee0*/  FFMA R31, R2, R18.reuse, -R31 ;  /* 0x00000012021f7223 */ /* 0x080fe2000000081f */
[----:B------:R-:W-:-:S03]  /*0ef0*/  FFMA R18, R3, R18, R19 ;  /* 0x0000001203127223 */ /* 0x000fc60000000013 */
[----:B---3--:R-:W-:Y:S01]  /*0f00*/  FADD R20, R20, R31 ;  /* 0x0000001f14147221 */ /* 0x008fe20000000000 */
[----:B------:R-:W-:Y:S01]  /*0f10*/  FADD R21, R21, R18 ;  /* 0x0000001215157221 */ /* 0x000fe20000000000 */
[----:B------:R-:W-:-:S04]  /*0f20*/  IMAD.WIDE.U32 R18, R23, 0x8, R34 ;  /* 0x0000000817127825 */ /* 0x000fc800078e0022 */
[----:B------:R0:W-:Y:S04]  /*0f30*/  STG.E.64 desc[UR10][R36.64], R20 ;  /* 0x0000001424007986 */ /* 0x0001e8000c101b0a */
[----:B------:R-:W2:Y:S01]  /*0f40*/  LDG.E.64 R18, desc[UR10][R18.64] ;  /* 0x0000000a12127981 */ /* 0x000ea2000c1e1b00 */
[----:B0-----:R-:W-:-:S05]  /*0f50*/  IMAD.WIDE.U32 R36, R14, 0x8, R32 ;  /* 0x000000080e247825 */ /* 0x001fca00078e0020 */
[----:B------:R-:W3:Y:S01]  /*0f60*/  LDG.E.64 R20, desc[UR10][R36.64] ;  /* 0x0000000a24147981 */ /* 0x000ee2000c1e1b00 */
[-C--:B--2---:R-:W-:Y:S01]  /*0f70*/  FMUL R31, R3, R19.reuse ;  /* 0x00000013031f7220 */ /* 0x084fe20000400000 */
[----:B------:R-:W-:-:S03]  /*0f80*/  FMUL R19, R2, R19 ;  /* 0x0000001302137220 */ /* 0x000fc60000400000 */
[-C--:B------:R-:W-:Y:S01]  /*0f90*/  FFMA R31, R2, R18.reuse, -R31 ;  /* 0x00000012021f7223 */ /* 0x080fe2000000081f */
[----:B------:R-:W-:-:S04]  /*0fa0*/  FFMA R18, R3, R18, R19 ;  /* 0x0000001203127223 */ /* 0x000fc80000000013 */
        /* <DEDUP_REMOVED lines=51> */
[----:B------:R-:W-:-:S04]  /*12e0*/  IMAD.WIDE.U32 R32, R11, 0x8, R32 ;  /* 0x000000080b207825 */ /* 0x000fc800078e0020 */
[-C--:B--2---:R-:W-:Y:S01]  /*12f0*/  FMUL R31, R3, R19.reuse ;  /* 0x00000013031f7220 */ /* 0x084fe20000400000 */
[----:B------:R-:W-:-:S03]  /*1300*/  FMUL R19, R2, R19 ;  /* 0x0000001302137220 */ /* 0x000fc60000400000 */
[-C--:B------:R-:W-:Y:S01]  /*1310*/  FFMA R31, R2, R18.reuse, -R31 ;  /* 0x00000012021f7223 */ /* 0x080fe2000000081f */
[----:B------:R-:W-:-:S04]  /*1320*/  FFMA R18, R3, R18, R19 ;  /* 0x0000001203127223 */ /* 0x000fc80000000013 */
[----:B---3--:R-:W-:Y:S01]  /*1330*/  FADD R21, R21, R18 ;  /* 0x0000001215157221 */ /* 0x008fe20000000000 */
[----:B------:R-:W-:Y:S01]  /*1340*/  FADD R20, R20, R31 ;  /* 0x0000001f14147221 */ /* 0x000fe20000000000 */
[----:B------:R-:W-:Y:S01]  /*1350*/  IMAD.WIDE.U32 R18, R7, 0x8, R34 ;  /* 0x0000000807127825 */ /* 0x000fe200078e0022 */
[----:B------:R-:W0:Y:S03]  /*1360*/  LDC R31, c[0x0][0x3c8] ;  /* 0x0000f200ff1f7b82 */ /* 0x000e260000000800 */
[----:B------:R1:W-:Y:S04]  /*1370*/  STG.E.64 desc[UR10][R36.64], R20 ;  /* 0x0000001424007986 */ /* 0x0003e8000c101b0a */
[----:B------:R-:W2:Y:S01]  /*1380*/  LDG.E.64 R18, desc[UR10][R18.64] ;  /* 0x0000000a12127981 */ /* 0x000ea2000c1e1b00 */
[----:B------:R-:W3:Y:S03]  /*1390*/  LDC R34, c[0x0][0x3b0] ;  /* 0x0000ec00ff227b82 */ /* 0x000ee60000000800 */
[----:B-1----:R-:W4:Y:S01]  /*13a0*/  LDG.E.64 R20, desc[UR10][R32.64] ;  /* 0x0000000a20147981 */ /* 0x002f22000c1e1b00 */
[----:B------:R-:W-:-:S04]  /*13b0*/  UIADD3 UR4, UPT, UPT, UR4, 0x8, URZ ;  /* 0x0000000804047890 */ /* 0x000fc8000fffe0ff */
[----:B------:R-:W-:Y:S01]  /*13c0*/  UISETP.NE.AND UP0, UPT, UR4, URZ, UPT ;  /* 0x000000ff0400728c */ /* 0x000fe2000bf05270 */
[C---:B0-----:R-:W-:Y:S02]  /*13d0*/  LEA R14, R31.reuse, R14, 0x3 ;  /* 0x0000000e1f0e7211 */ /* 0x041fe400078e18ff */
[C---:B------:R-:W-:Y:S02]  /*13e0*/  LEA R13, R31.reuse, R13, 0x3 ;  /* 0x0000000d1f0d7211 */ /* 0x040fe400078e18ff */
[C---:B------:R-:W-:Y:S02]  /*13f0*/  LEA R15, R31.reuse, R15, 0x3 ;  /* 0x0000000f1f0f7211 */ /* 0x040fe400078e18ff */
[----:B------:R-:W-:Y:S02]  /*1400*/  LEA R16, R31, R16, 0x3 ;  /* 0x000000101f107211 */ /* 0x000fe400078e18ff */
[C---:B---3--:R-:W-:Y:S02]  /*1410*/  LEA R23, R34.reuse, R23, 0x3 ;  /* 0x0000001722177211 */ /* 0x048fe400078e18ff */
[----:B------:R-:W-:-:S02]  /*1420*/  LEA R22, R34, R22, 0x3 ;  /* 0x0000001622167211 */ /* 0x000fc400078e18ff */
[C---:B------:R-:W-:Y:S02]  /*1430*/  LEA R17, R34.reuse, R17, 0x3 ;  /* 0x0000001122117211 */ /* 0x040fe400078e18ff */
[C---:B------:R-:W-:Y:S02]  /*1440*/  LEA R4, R34.reuse, R4, 0x3 ;  /* 0x0000000422047211 */ /* 0x040fe400078e18ff */
[C---:B------:R-:W-:Y:S02]  /*1450*/  LEA R5, R34.reuse, R5, 0x3 ;  /* 0x0000000522057211 */ /* 0x040fe400078e18ff */
[C---:B------:R-:W-:Y:S02]  /*1460*/  LEA R6, R34.reuse, R6, 0x3 ;  /* 0x0000000622067211 */ /* 0x040fe400078e18ff */
[C---:B------:R-:W-:Y:S02]  /*1470*/  LEA R7, R34.reuse, R7, 0x3 ;  /* 0x0000000722077211 */ /* 0x040fe400078e18ff */
[----:B------:R-:W-:-:S02]  /*1480*/  LEA R8, R34, R8, 0x3 ;  /* 0x0000000822087211 */ /* 0x000fc400078e18ff */
[C---:B------:R-:W-:Y:S02]  /*1490*/  LEA R9, R31.reuse, R9, 0x3 ;  /* 0x000000091f097211 */ /* 0x040fe400078e18ff */
[C---:B------:R-:W-:Y:S02]  /*14a0*/  LEA R12, R31.reuse, R12, 0x3 ;  /* 0x0000000c1f0c7211 */ /* 0x040fe400078e18ff */
[C---:B------:R-:W-:Y:S02]  /*14b0*/  LEA R11, R31.reuse, R11, 0x3 ;  /* 0x0000000b1f0b7211 */ /* 0x040fe400078e18ff */
[----:B------:R-:W-:Y:S01]  /*14c0*/  LEA R10, R31, R10, 0x3 ;  /* 0x0000000a1f0a7211 */ /* 0x000fe200078e18ff */
[-C--:B--2---:R-:W-:Y:S01]  /*14d0*/  FMUL R35, R3, R19.reuse ;  /* 0x0000001303237220 */ /* 0x084fe20000400000 */
[----:B------:R-:W-:-:S03]  /*14e0*/  FMUL R36, R2, R19 ;  /* 0x0000001302247220 */ /* 0x000fc60000400000 */
[-C--:B------:R-:W-:Y:S01]  /*14f0*/  FFMA R35, R2, R18.reuse, -R35 ;  /* 0x0000001202237223 */ /* 0x080fe20000000823 */
[----:B------:R-:W-:-:S03]  /*1500*/  FFMA R18, R3, R18, R36 ;  /* 0x0000001203127223 */ /* 0x000fc60000000024 */
[----:B----4-:R-:W-:Y:S01]  /*1510*/  FADD R20, R20, R35 ;  /* 0x0000002314147221 */ /* 0x010fe20000000000 */
[----:B------:R-:W-:-:S05]  /*1520*/  FADD R21, R21, R18 ;  /* 0x0000001215157221 */ /* 0x000fca0000000000 */
[----:B------:R0:W-:Y:S01]  /*1530*/  STG.E.64 desc[UR10][R32.64], R20 ;  /* 0x0000001420007986 */ /* 0x0001e2000c101b0a */
[----:B------:R-:W-:Y:S05]  /*1540*/  BRA.U UP0, `(.L_x_7) ;  /* 0xfffffff900447547 */ /* 0x000fea000b83ffff */
[----:B------:R-:W-:-:S05]  /*1550*/  UMOV UR4, UR6 ;  /* 0x0000000600047c82 */ /* 0x000fca0008000000 */
.L_x_6:
[----:B------:R-:W1:Y:S02]  /*1560*/  LDCU UR5, c[0x0][0x384] ;  /* 0x00007080ff0577ac */ /* 0x000e640008000800 */
[----:B-1----:R-:W-:-:S04]  /*1570*/  ULOP3.LUT UR7, UR5, 0x7, URZ, 0xc0, !UPT ;  /* 0x0000000705077892 */ /* 0x002fc8000f8ec0ff */
[----:B------:R-:W-:-:S09]  /*1580*/  UISETP.NE.AND UP0, UPT, UR7, URZ, UPT ;  /* 0x000000ff0700728c */ /* 0x000fd2000bf05270 */
[----:B------:R-:W-:Y:S05]  /*1590*/  BRA.U !UP0, `(.L_x_5) ;  /* 0x0000000508d07547 */ /* 0x000fea000b800000 */
[----:B------:R-:W-:Y:S02]  /*15a0*/  ULOP3.LUT UR8, UR5, 0x3, URZ, 0xc0, !UPT ;  /* 0x0000000305087892 */ /* 0x000fe4000f8ec0ff */
[----:B------:R-:W-:Y:S02]  /*15b0*/  UIADD3 UR5, UPT, UPT, UR7, -0x1, URZ ;  /* 0xffffffff07057890 */ /* 0x000fe4000fffe0ff */
[----:B------:R-:W-:Y:S02]  /*15c0*/  UISETP.NE.AND UP1, UPT, UR8, URZ, UPT ;  /* 0x000000ff0800728c */ /* 0x000fe4000bf25270 */
[----:B------:R-:W-:-:S09]  /*15d0*/  UISETP.GE.U32.AND UP0, UPT, UR5, 0x3, UPT ;  /* 0x000000030500788c */ /* 0x000fd2000bf06070 */
[----:B------:R-:W-:Y:S05]  /*15e0*/  BRA.U !UP0, `(.L_x_8) ;  /* 0x0000000108e47547 */ /* 0x000fea000b800000 */
[----:B---3--:R-:W1:Y:S08]  /*15f0*/  LDC R13, c[0x0][0x3b0] ;  /* 0x0000ec00ff0d7b82 */ /* 0x008e700000000800 */
[----:B------:R-:W2:Y:S08]  /*1600*/  LDC.64 R6, c[0x0][0x3a8] ;  /* 0x0000ea00ff067b82 */ /* 0x000eb00000000a00 */
[----:B------:R-:W3:Y:S08]  /*1610*/  LDC R11, c[0x0][0x3c8] ;  /* 0x0000f200ff0b7b82 */ /* 0x000ef00000000800 */
[----:B------:R-:W4:Y:S01]  /*1620*/  LDC.64 R4, c[0x0][0x3c0] ;  /* 0x0000f000ff047b82 */ /* 0x000f220000000a00 */
[----:B-1----:R-:W-:-:S04]  /*1630*/  IMAD R10, R13, UR4, R0 ;  /* 0x000000040d0a7c24 */ /* 0x002fc8000f8e0200 */
[----:B--2---:R-:W-:-:S06]  /*1640*/  IMAD.WIDE.U32 R8, R10, 0x8, R6 ;  /* 0x000000080a087825 */ /* 0x004fcc00078e0006 */
[----:B------:R-:W2:Y:S01]  /*1650*/  LDG.E.64 R8, desc[UR10][R8.64] ;  /* 0x0000000a08087981 */ /* 0x000ea2000c1e1b00 */
[----:B---3--:R-:W-:-:S04]  /*1660*/  IMAD R12, R11, UR4, R30 ;  /* 0x000000040b0c7c24 */ /* 0x008fc8000f8e021e */
[----:B----4-:R-:W-:-:S05]  /*1670*/  IMAD.WIDE.U32 R14, R12, 0x8, R4 ;  /* 0x000000080c0e7825 */ /* 0x010fca00078e0004 */
[----:B------:R-:W3:Y:S01]  /*1680*/  LDG.E.64 R18, desc[UR10][R14.64] ;  /* 0x0000000a0e127981 */ /* 0x000ee2000c1e1b00 */
[----:B------:R-:W-:Y:S02]  /*1690*/  IADD3 R10, PT, PT, R10, R13, RZ ;  /* 0x0000000d0a0a7210 */ /* 0x000fe40007ffe0ff */
[----:B------:R-:W-:Y:S01]  /*16a0*/  IADD3 R12, PT, PT, R12, R11, RZ ;  /* 0x0000000b0c0c7210 */ /* 0x000fe20007ffe0ff */
[-C--:B--2---:R-:W-:Y:S01]  /*16b0*/  FMUL R17, R3, R9.reuse ;  /* 0x0000000903117220 */ /* 0x084fe20000400000 */
[----:B------:R-:W-:-:S03]  /*16c0*/  FMUL R16, R2, R9 ;  /* 0x0000000902107220 */ /* 0x000fc60000400000 */
[-C--:B------:R-:W-:Y:S01]  /*16d0*/  FFMA R17, R2, R8.reuse, -R17 ;  /* 0x0000000802117223 */ /* 0x080fe20000000811 */
[----:B------:R-:W-:-:S03]  /*16e0*/  FFMA R16, R3, R8, R16 ;  /* 0x0000000803107223 */ /* 0x000fc60000000010 */
[----:B---3--:R-:W-:Y:S01]  /*16f0*/  FADD R18, R18, R17 ;  /* 0x0000001112127221 */ /* 0x008fe20000000000 */
[----:B------:R-:W-:Y:S01]  /*1700*/  FADD R19, R19, R16 ;  /* 0x0000001013137221 */ /* 0x000fe20000000000 */
[----:B------:R-:W-:-:S04]  /*1710*/  IMAD.WIDE.U32 R16, R10, 0x8, R6 ;  /* 0x000000080a107825 */ /* 0x000fc800078e0006 */
[----:B------:R1:W-:Y:S01]  /*1720*/  STG.E.64 desc[UR10][R14.64], R18 ;  /* 0x000000120e007986 */ /* 0x0003e2000c101b0a */
[----:B------:R-:W-:-:S03]  /*1730*/  IMAD.WIDE.U32 R8, R12, 0x8, R4 ;  /* 0x000000080c087825 */ /* 0x000fc600078e0004 */
[----:B------:R-:W2:Y:S04]  /*1740*/  LDG.E.64 R16, desc[UR10][R16.64] ;  /* 0x0000000a10107981 */ /* 0x000ea8000c1e1b00 */
[----:B0-----:R-:W3:Y:S01]  /*1750*/  LDG.E.64 R20, desc[UR10][R8.64] ;  /* 0x0000000a08147981 */ /* 0x001ee2000c1e1b00 */
[----:B------:R-:W-:-:S05]  /*1760*/  IADD3 R10, PT, PT, R10, R13, RZ ;  /* 0x0000000d0a0a7210 */ /* 0x000fca0007ffe0ff */
[----:B-1----:R-:W-:Y:S01]  /*1770*/  IMAD.WIDE.U32 R14, R10, 0x8, R6 ;  /* 0x000000080a0e7825 */ /* 0x002fe200078e0006 */
[----:B------:R-:W-:-:S03]  /*1780*/  IADD3 R12, PT, PT, R12, R11, RZ ;  /* 0x0000000b0c0c7210 */ /* 0x000fc60007ffe0ff */
        /* <DEDUP_REMOVED lines=8> */
[----:B------:R-:W2:Y:S04]  /*1810*/  LDG.E.64 R14, desc[UR10][R14.64] ;  /* 0x0000000a0e0e7981 */ /* 0x000ea8000c1e1b00 */
[----:B------:R-:W3:Y:S01]  /*1820*/  LDG.E.64 R18, desc[UR10][R16.64] ;  /* 0x0000000a10127981 */ /* 0x000ee2000c1e1b00 */
[----:B------:R-:W-:-:S05]  /*1830*/  IADD3 R13, PT, PT, R10, R13, RZ ;  /* 0x0000000d0a0d7210 */ /* 0x000fca0007ffe0ff */
[----:B------:R-:W-:Y:S01]  /*1840*/  IMAD.WIDE.U32 R6, R13, 0x8, R6 ;  /* 0x000000080d067825 */ /* 0x000fe200078e0006 */
[----:B------:R-:W-:-:S05]  /*1850*/  IADD3 R11, PT, PT, R12, R11, RZ ;  /* 0x0000000b0c0b7210 */ /* 0x000fca0007ffe0ff */
[----:B------:R-:W-:-:S04]  /*1860*/  IMAD.WIDE.U32 R4, R11, 0x8, R4 ;  /* 0x000000080b047825 */ /* 0x000fc800078e0004 */
[-C--:B--2---:R-:W-:Y:S01]  /*1870*/  FMUL R23, R3, R15.reuse ;  /* 0x0000000f03177220 */ /* 0x084fe20000400000 */
[----:B------:R-:W-:-:S03]  /*1880*/  FMUL R22, R2, R15 ;  /* 0x0000000f02167220 */ /* 0x000fc60000400000 */
[-C--:B------:R-:W-:Y:S01]  /*1890*/  FFMA R23, R2, R14.reuse, -R23 ;  /* 0x0000000e02177223 */ /* 0x080fe20000000817 */
[----:B------:R-:W-:-:S03]  /*18a0*/  FFMA R22, R3, R14, R22 ;  /* 0x0000000e03167223 */ /* 0x000fc60000000016 */
[----:B---3--:R-:W-:Y:S01]  /*18b0*/  FADD R18, R18, R23 ;  /* 0x0000001712127221 */ /* 0x008fe20000000000 */
[----:B------:R-:W-:-:S05]  /*18c0*/  FADD R19, R19, R22 ;  /* 0x0000001613137221 */ /* 0x000fca0000000000 */
[----:B------:R1:W-:Y:S04]  /*18d0*/  STG.E.64 desc[UR10][R16.64], R18 ;  /* 0x0000001210007986 */ /* 0x0003e8000c101b0a */
[----:B------:R-:W2:Y:S04]  /*18e0*/  LDG.E.64 R6, desc[UR10][R6.64] ;  /* 0x0000000a06067981 */ /* 0x000ea8000c1e1b00 */
[----:B0-----:R-:W3:Y:S01]  /*18f0*/  LDG.E.64 R8, desc[UR10][R4.64] ;  /* 0x0000000a04087981 */ /* 0x001ee2000c1e1b00 */
[----:B------:R-:W-:Y:S01]  /*1900*/  UIADD3 UR4, UPT, UPT, UR4, 0x4, URZ ;  /* 0x0000000404047890 */ /* 0x000fe2000fffe0ff */
[-C--:B--2---:R-:W-:Y:S01]  /*1910*/  FMUL R11, R3, R7.reuse ;  /* 0x00000007030b7220 */ /* 0x084fe20000400000 */
[----:B------:R-:W-:-:S03]  /*1920*/  FMUL R10, R2, R7 ;  /* 0x00000007020a7220 */ /* 0x000fc60000400000 */
[-C--:B------:R-:W-:Y:S01]  /*1930*/  FFMA R11, R2, R6.reuse, -R11 ;  /* 0x00000006020b7223 */ /* 0x080fe2000000080b */
[----:B------:R-:W-:-:S03]  /*1940*/  FFMA R10, R3, R6, R10 ;  /* 0x00000006030a7223 */ /* 0x000fc6000000000a */
[----:B---3--:R-:W-:Y:S01]  /*1950*/  FADD R8, R8, R11 ;  /* 0x0000000b08087221 */ /* 0x008fe20000000000 */
[----:B------:R-:W-:-:S05]  /*1960*/  FADD R9, R9, R10 ;  /* 0x0000000a09097221 */ /* 0x000fca0000000000 */
[----:B------:R1:W-:Y:S02]  /*1970*/  STG.E.64 desc[UR10][R4.64], R8 ;  /* 0x0000000804007986 */ /* 0x0003e4000c101b0a */
.L_x_8:
[----:B------:R-:W-:Y:S05]  /*1980*/  BRA.U !UP1, `(.L_x_5) ;  /* 0x0000000109d47547 */ /* 0x000fea000b800000 */
[----:B------:R-:W2:Y:S01]  /*1990*/  LDCU UR5, c[0x0][0x384] ;  /* 0x00007080ff0577ac */ /* 0x000ea20008000800 */
[----:B------:R-:W-:Y:S02]  /*19a0*/  UISETP.NE.AND UP1, UPT, UR8, 0x1, UPT ;  /* 0x000000010800788c */ /* 0x000fe4000bf25270 */
[----:B--2---:R-:W-:-:S07]  /*19b0*/  ULOP3.LUT UP0, URZ, UR5, 0x1, URZ, 0xc0, !UPT ;  /* 0x0000000105ff7892 */ /* 0x004fce000f80c0ff */
[----:B------:R-:W-:Y:S05]  /*19c0*/  BRA.U !UP1, `(.L_x_9) ;  /* 0x00000001097c7547 */ /* 0x000fea000b800000 */
[----:B-1----:R-:W1:Y:S08]  /*19d0*/  LDC R19, c[0x0][0x3b0] ;  /* 0x0000ec00ff137b82 */ /* 0x002e700000000800 */
[----:B---3--:R-:W2:Y:S08]  /*19e0*/  LDC.64 R8, c[0x0][0x3a8] ;  /* 0x0000ea00ff087b82 */ /* 0x008eb00000000a00 */
        /* <DEDUP_REMOVED lines=19> */
[----:B------:R-:W3:Y:S04]  /*1b20*/  LDG.E.64 R8, desc[UR10][R8.64] ;  /* 0x0000000a08087981 */ /* 0x000ee8000c1e1b00 */
[----:B------:R-:W4:Y:S01]  /*1b30*/  LDG.E.64 R12, desc[UR10][R4.64] ;  /* 0x0000000a040c7981 */ /* 0x000f22000c1e1b00 */
[----:B------:R-:W-:Y:S01]  /*1b40*/  UIADD3 UR4, UPT, UPT, UR4, 0x2, URZ ;  /* 0x0000000204047890 */ /* 0x000fe2000fffe0ff */
[-C--:B---3--:R-:W-:Y:S01]  /*1b50*/  FMUL R15, R3, R9.reuse ;  /* 0x00000009030f7220 */ /* 0x088fe20000400000 */
[----:B------:R-:W-:-:S03]  /*1b60*/  FMUL R14, R2, R9 ;  /* 0x00000009020e7220 */ /* 0x000fc60000400000 */
[-C--:B------:R-:W-:Y:S01]  /*1b70*/  FFMA R15, R2, R8.reuse, -R15 ;  /* 0x00000008020f7223 */ /* 0x080fe2000000080f */
[----:B------:R-:W-:-:S03]  /*1b80*/  FFMA R14, R3, R8, R14 ;  /* 0x00000008030e7223 */ /* 0x000fc6000000000e */
[----:B----4-:R-:W-:Y:S01]  /*1b90*/  FADD R12, R12, R15 ;  /* 0x0000000f0c0c7221 */ /* 0x010fe20000000000 */
[----:B------:R-:W-:-:S05]  /*1ba0*/  FADD R13, R13, R14 ;  /* 0x0000000e0d0d7221 */ /* 0x000fca0000000000 */
[----:B------:R2:W-:Y:S02]  /*1bb0*/  STG.E.64 desc[UR10][R4.64], R12 ;  /* 0x0000000c04007986 */ /* 0x0005e4000c101b0a */
.L_x_9:
[----:B------:R-:W-:Y:S05]  /*1bc0*/  BRA.U !UP0, `(.L_x_5) ;  /* 0x0000000108447547 */ /* 0x000fea000b800000 */
[----:B-1-3--:R-:W1:Y:S08]  /*1bd0*/  LDC R9, c[0x0][0x3b0] ;  /* 0x0000ec00ff097b82 */ /* 0x00ae700000000800 */
[----:B--2---:R-:W2:Y:S08]  /*1be0*/  LDC.64 R6, c[0x0][0x3a8] ;  /* 0x0000ea00ff067b82 */ /* 0x004eb00000000a00 */
        /* <DEDUP_REMOVED lines=8> */
[-C--:B--2---:R-:W-:Y:S01]  /*1c70*/  FMUL R11, R3, R7.reuse ;  /* 0x00000007030b7220 */ /* 0x084fe20000400000 */
[----:B------:R-:W-:-:S03]  /*1c80*/  FMUL R0, R2, R7 ;  /* 0x0000000702007220 */ /* 0x000fc60000400000 */
[-C--:B------:R-:W-:Y:S01]  /*1c90*/  FFMA R11, R2, R6.reuse, -R11 ;  /* 0x00000006020b7223 */ /* 0x080fe2000000080b */
[----:B------:R-:W-:-:S03]  /*1ca0*/  FFMA R0, R3, R6, R0 ;  /* 0x0000000603007223 */ /* 0x000fc60000000000 */
[----:B---3--:R-:W-:Y:S01]  /*1cb0*/  FADD R8, R8, R11 ;  /* 0x0000000b08087221 */ /* 0x008fe20000000000 */
[----:B------:R-:W-:-:S05]  /*1cc0*/  FADD R9, R9, R0 ;  /* 0x0000000009097221 */ /* 0x000fca0000000000 */
[----:B------:R4:W-:Y:S02]  /*1cd0*/  STG.E.64 desc[UR10][R4.64], R8 ;  /* 0x0000000804007986 */ /* 0x0009e4000c101b0a */
.L_x_5:
[----:B------:R-:W-:Y:S05]  /*1ce0*/  BSYNC.RECONVERGENT B0 ;  /* 0x0000000000007941 */ /* 0x000fea0003800200 */
.L_x_4:
[----:B------:R-:W5:Y:S01]  /*1cf0*/  LDCU UR4, c[0x0][0x38c] ;  /* 0x00007180ff0477ac */ /* 0x000f620008000800 */
[----:B------:R-:W-:-:S04]  /*1d00*/  IADD3 R24, PT, PT, R24, 0x1, RZ ;  /* 0x0000000118187810 */ /* 0x000fc80007ffe0ff */
[----:B-----5:R-:W-:-:S13]  /*1d10*/  ISETP.NE.AND P0, PT, R24, UR4, PT ;  /* 0x0000000418007c0c */ /* 0x020fda000bf05270 */
[----:B------:R-:W-:Y:S05]  /*1d20*/  @P0 BRA `(.L_x_10) ;  /* 0xffffffec00900947 */ /* 0x000fea000383ffff */
[----:B------:R-:W-:Y:S05]  /*1d30*/  EXIT ;  /* 0x000000000000794d */ /* 0x000fea0003800000 */
.L_x_11:
[----:B------:R-:W-:-:S00]  /*1d40*/  BRA `(.L_x_11) ;  /* 0xfffffffc00fc7947 */ /* 0x000fc0000383ffff */
[----:B------:R-:W-:-:S00]  /*1d50*/  NOP ;  /* 0x0000000000007918 */ /* 0x000fc00000000000 */
        /* <DEDUP_REMOVED lines=10> */
.L_x_43:


//--------------------- .text._Z8cu_diammjjjjPiP6float2S0_S1_jS0_S1_j --------------------------
	.section	.text._Z8cu_diammjjjjPiP6float2S0_S1_jS0_S1_j,"ax",@progbits
	.align	128
        .global         _Z8cu_diammjjjjPiP6float2S0_S1_jS0_S1_j
        .type           _Z8cu_diammjjjjPiP6float2S0_S1_jS0_S1_j,@function
        .size           _Z8cu_diammjjjjPiP6float2S0_S1_jS0_S1_j,(.L_x_44 - _Z8cu_diammjjjjPiP6float2S0_S1_jS0_S1_j)
        .other          _Z8cu_diammjjjjPiP6float2S0_S1_jS0_S1_j,@"STO_CUDA_ENTRY STV_DEFAULT"
_Z8cu_diammjjjjPiP6float2S0_S1_jS0_S1_j:
.text._Z8cu_diammjjjjPiP6float2S0_S1_jS0_S1_j:
        /* <DEDUP_REMOVED lines=24> */
.L_x_14:
        /* <DEDUP_REMOVED lines=67> */
.L_x_13:
        /* <DEDUP_REMOVED lines=42> */
.L_x_15:
        /* <DEDUP_REMOVED lines=35> */
.L_x_12:
        /* <DEDUP_REMOVED lines=15> */
.L_x_22:
[----:B-12---:R-:W1:Y:S01]  /*0b70*/  LDC.64 R2, c[0x0][0x390] ;  /* 0x0000e400ff027b82 */ /* 0x006e620000000a00 */
[----:B------:R-:W2:Y:S01]  /*0b80*/  LDCU UR9, c[0x0][0x388] ;  /* 0x00007100ff0977ac */ /* 0x000ea20008000800 */
[----:B-1----:R-:W-:-:S05]  /*0b90*/  IMAD.WIDE.U32 R2, R24, 0x4, R2 ;  /* 0x0000000418027825 */ /* 0x002fca00078e0002 */
[----:B----4-:R-:W4:Y:S01]  /*0ba0*/  LDG.E R23, desc[UR10][R2.64] ;  /* 0x0000000a02177981 */ /* 0x010f22000c1e1900 */
[----:B------:R-:W-:Y:S01]  /*0bb0*/  BSSY.RECONVERGENT B0, `(.L_x_16) ;  /* 0x0000113000007945 */ /* 0x000fe20003800200 */
[----:B----4-:R-:W-:-:S04]  /*0bc0*/  IADD3 R0, PT, PT, R30, R23, RZ ;  /* 0x000000171e007210 */ /* 0x010fc80007ffe0ff */
[----:B--2---:R-:W-:-:S04]  /*0bd0*/  ISETP.GE.U32.AND P0, PT, R0, UR9, PT ;  /* 0x0000000900007c0c */ /* 0x004fc8000bf06070 */
[----:B------:R-:W-:-:S13]  /*0be0*/  ISETP.LT.OR P0, PT, R0, RZ, P0 ;  /* 0x000000ff0000720c */ /* 0x000fda0000701670 */
[----:B0-----:R-:W-:Y:S05]  /*0bf0*/  @P0 BRA `(.L_x_17) ;  /* 0x0000001000380947 */ /* 0x001fea0003800000 */
[----:B0-----:R-:W0:Y:S01]  /*0c00*/  LDC.64 R4, c[0x0][0x398] ;  /* 0x0000e600ff047b82 */ /* 0x001e220000000a00 */
[----:B------:R-:W-:Y:S01]  /*0c10*/  IMAD R3, R24, UR9, R0 ;  /* 0x0000000918037c24 */ /* 0x000fe2000f8e0200 */
[----:B------:R-:W1:Y:S01]  /*0c20*/  LDCU UR7, c[0x0][0x384] ;  /* 0x00007080ff0777ac */ /* 0x000e620008000800 */
[----:B------:R-:W2:Y:S02]  /*0c30*/  LDCU.64 UR4, c[0x0][0x3a0] ;  /* 0x00007400ff0477ac */ /* 0x000ea40008000a00 */
[----:B0-----:R-:W-:-:S06]  /*0c40*/  IMAD.WIDE.U32 R4, R3, 0x8, R4 ;  /* 0x0000000803047825 */ /* 0x001fcc00078e0004 */
[----:B------:R-:W2:Y:S01]  /*0c50*/  LDG.E.64 R4, desc[UR10][R4.64] ;  /* 0x0000000a04047981 */ /* 0x000ea2000c1e1b00 */
[----:B-1----:R-:W-:Y:S01]  /*0c60*/  UISETP.GE.U32.AND UP0, UPT, UR7, 0x8, UPT ;  /* 0x000000080700788c */ /* 0x002fe2000bf06070 */
[C---:B--2---:R-:W-:Y:S01]  /*0c70*/  FMUL R3, R5.reuse, UR5 ;  /* 0x0000000505037c20 */ /* 0x044fe20008400000 */
[----:B------:R-:W-:-:S03]  /*0c80*/  FMUL R7, R5, UR4 ;  /* 0x0000000405077c20 */ /* 0x000fc60008400000 */
[C---:B------:R-:W-:Y:S01]  /*0c90*/  FFMA R2, R4.reuse, UR4, -R3 ;  /* 0x0000000404027c23 */ /* 0x040fe20008000803 */
[----:B------:R-:W-:Y:S01]  /*0ca0*/  FFMA R3, R4, UR5, R7 ;  /* 0x0000000504037c23 */ /* 0x000fe20008000007 */
        /* <DEDUP_REMOVED lines=13> */
[-C--:B------:R-:W-:Y:S01]  /*0d80*/  IADD3 R17, PT, PT, R4, R23.reuse, RZ ;  /* 0x0000001704117210 */ /* 0x080fe20007ffe0ff */
[--C-:B------:R-:W-:Y:S01]  /*0d90*/  IMAD R12, R5, 0x7, R30.reuse ;  /* 0x00000007050c7824 */ /* 0x100fe200078e021e */
[-C--:B------:R-:W-:Y:S01]  /*0da0*/  IADD3 R4, PT, PT, R6, R23.reuse, RZ ;  /* 0x0000001706047210 */ /* 0x080fe20007ffe0ff */
[----:B-1----:R-:W-:Y:S01]  /*0db0*/  IMAD R15, R19, 0x3, R30 ;  /* 0x00000003130f7824 */ /* 0x002fe200078e021e */
[----:B------:R-:W-:-:S02]  /*0dc0*/  IADD3 R22, PT, PT, R22, R23, RZ ;  /* 0x0000001716167210 */ /* 0x000fc40007ffe0ff */
[-C--:B------:R-:W-:Y:S02]  /*0dd0*/  IADD3 R5, PT, PT, R8, R23.reuse, RZ ;  /* 0x0000001708057210 */ /* 0x080fe40007ffe0ff */
[-C--:B------:R-:W-:Y:S02]  /*0de0*/  IADD3 R6, PT, PT, R10, R23.reuse, RZ ;  /* 0x000000170a067210 */ /* 0x080fe40007ffe0ff */
[-C--:B------:R-:W-:Y:S02]  /*0df0*/  IADD3 R7, PT, PT, R12, R23.reuse, RZ ;  /* 0x000000170c077210 */ /* 0x080fe40007ffe0ff */
[----:B------:R-:W-:Y:S02]  /*0e00*/  IADD3 R23, PT, PT, R29, R23, RZ ;  /* 0x000000171d177210 */ /* 0x000fe40007ffe0ff */
[----:B------:R-:W-:Y:S02]  /*0e10*/  MOV R10, R30 ;  /* 0x0000001e000a7202 */ /* 0x000fe40000000f00 */
[----:B------:R-:W-:-:S02]  /*0e20*/  MOV R12, R26 ;  /* 0x0000001a000c7202 */ /* 0x000fc40000000f00 */
[----:B------:R-:W-:Y:S02]  /*0e30*/  MOV R8, R0 ;  /* 0x0000000000087202 */ /* 0x000fe40000000f00 */
[CC--:B------:R-:W-:Y:S02]  /*0e40*/  LEA R13, R19.reuse, R30.reuse, 0x1 ;  /* 0x0000001e130d7211 */ /* 0x0c0fe400078e08ff */
[----:B------:R-:W-:-:S07]  /*0e50*/  LEA R16, R19, R30, 0x2 ;  /* 0x0000001e13107211 */ /* 0x000fce00078e10ff */
.L_x_19:
        /* <DEDUP_REMOVED lines=112> */
.L_x_18:
        /* <DEDUP_REMOVED lines=66> */
.L_x_20:
        /* <DEDUP_REMOVED lines=36> */
.L_x_21:
        /* <DEDUP_REMOVED lines=18> */
.L_x_17:
[----:B------:R-:W-:Y:S05]  /*1ce0*/  BSYNC.RECONVERGENT B0 ;  /* 0x0000000000007941 */ /* 0x000fea0003800200 */
.L_x_16:
[----:B------:R-:W5:Y:S01]  /*1cf0*/  LDCU UR4, c[0x0][0x38c] ;  /* 0x00007180ff0477ac */ /* 0x000f620008000800 */
[----:B------:R-:W-:-:S04]  /*1d00*/  IADD3 R24, PT, PT, R24, 0x1, RZ ;  /* 0x0000000118187810 */ /* 0x000fc80007ffe0ff */
[----:B-----5:R-:W-:-:S13]  /*1d10*/  ISETP.NE.AND P0, PT, R24, UR4, PT ;  /* 0x0000000418007c0c */ /* 0x020fda000bf05270 */
[----:B------:R-:W-:Y:S05]  /*1d20*/  @P0 BRA `(.L_x_22) ;  /* 0xffffffec00900947 */ /* 0x000fea000383ffff */
[----:B------:R-:W-:Y:S05]  /*1d30*/  EXIT ;  /* 0x000000000000794d */ /* 0x000fea0003800000 */
.L_x_23:
        /* <DEDUP_REMOVED lines=12> */
.L_x_44:


//--------------------- .text._Z14cu_exw_csrmm_Hjjj6float2PS_PjS1_S0_jS_S0_j --------------------------
	.section	.text._Z14cu_exw_csrmm_Hjjj6float2PS_PjS1_S0_jS_S0_j,"ax",@progbits
	.align	128
        .global         _Z14cu_exw_csrmm_Hjjj6float2PS_PjS1_S0_jS_S0_j
        .type           _Z14cu_exw_csrmm_Hjjj6float2PS_PjS1_S0_jS_S0_j,@function
        .size           _Z14cu_exw_csrmm_Hjjj6float2PS_PjS1_S0_jS_S0_j,(.L_x_45 - _Z14cu_exw_csrmm_Hjjj6float2PS_PjS1_S0_jS_S0_j)
        .other          _Z14cu_exw_csrmm_Hjjj6float2PS_PjS1_S0_jS_S0_j,@"STO_CUDA_ENTRY STV_DEFAULT"
_Z14cu_exw_csrmm_Hjjj6float2PS_PjS1_S0_jS_S0_j:
.text._Z14cu_exw_csrmm_Hjjj6float2PS_PjS1_S0_jS_S0_j:
[----:B------:R-:W-:Y:S01]  /*0000*/  LDC R1, c[0x0][0x37c] ;  /* 0x0000df00ff017b82 */ /* 0x000fe20000000800 */
[----:B------:R-:W0:Y:S07]  /*0010*/  S2R R5, SR_TID.X ;  /* 0x0000000000057919 */ /* 0x000e2e0000002100 */
[----:B------:R-:W0:Y:S01]  /*0020*/  S2UR UR4, SR_CTAID.X ;  /* 0x00000000000479c3 */ /* 0x000e220000002500 */
[----:B------:R-:W1:Y:S07]  /*0030*/  LDCU UR5, c[0x0][0x380] ;  /* 0x00007000ff0577ac */ /* 0x000e6e0008000800 */
[----:B------:R-:W0:Y:S02]  /*0040*/  LDC R0, c[0x0][0x360] ;  /* 0x0000d800ff007b82 */ /* 0x000e240000000800 */
[----:B0-----:R-:W-:-:S05]  /*0050*/  IMAD R0, R0, UR4, R5 ;  /* 0x0000000400007c24 */ /* 0x001fca000f8e0205 */
[----:B-1----:R-:W-:-:S13]  /*0060*/  ISETP.GE.U32.AND P0, PT, R0, UR5, PT ;  /* 0x0000000500007c0c */ /* 0x002fda000bf06070 */
[----:B------:R-:W-:Y:S05]  /*0070*/  @P0 EXIT ;  /* 0x000000000000094d */ /* 0x000fea0003800000 */
[----:B------:R-:W0:Y:S01]  /*0080*/  LDC.64 R2, c[0x0][0x3a8] ;  /* 0x0000ea00ff027b82 */ /* 0x000e220000000a00 */
[----:B------:R-:W1:Y:S01]  /*0090*/  LDCU.64 UR8, c[0x0][0x358] ;  /* 0x00006b00ff0877ac */ /* 0x000e620008000a00 */
[----:B0-----:R-:W-:-:S05]  /*00a0*/  IMAD.WIDE R2, R0, 0x4, R2 ;  /* 0x0000000400027825 */ /* 0x001fca00078e0202 */
[----:B-1----:R-:W2:Y:S04]  /*00b0*/  LDG.E R10, desc[UR8][R2.64] ;  /* 0x00000008020a7981 */ /* 0x002ea8000c1e1900 */
[----:B------:R-:W2:Y:S02]  /*00c0*/  LDG.E R23, desc[UR8][R2.64+0x4] ;  /* 0x0000040802177981 */ /* 0x000ea4000c1e1900 */
[----:B--2---:R-:W-:-:S13]  /*00d0*/  ISETP.NE.AND P0, PT, R10, R23, PT ;  /* 0x000000170a00720c */ /* 0x004fda0003f05270 */
[----:B------:R-:W-:Y:S05]  /*00e0*/  @!P0 EXIT ;  /* 0x000000000000894d */ /* 0x000fea0003800000 */
[----:B------:R-:W0:Y:S01]  /*00f0*/  LDCU UR6, c[0x0][0x384] ;  /* 0x00007080ff0677ac */ /* 0x000e220008000800 */
[----:B------:R-:W1:Y:S01]  /*0100*/  S2UR UR5, SR_CgaCtaId ;  /* 0x00000000000579c3 */ /* 0x000e620000008800 */
[----:B------:R-:W-:Y:S01]  /*0110*/  UMOV UR4, 0x400 ;  /* 0x0000040000047882 */ /* 0x000fe20000000000 */
[----:B0-----:R-:W-:Y:S02]  /*0120*/  UISETP.NE.AND UP0, UPT, UR6, URZ, UPT ;  /* 0x000000ff0600728c */ /* 0x001fe4000bf05270 */
[----:B------:R-:W-:Y:S01]  /*0130*/  IMAD R2, R5, UR6, RZ ;  /* 0x0000000605027c24 */ /* 0x000fe2000f8e02ff */
[----:B-1----:R-:W-:-:S06]  /*0140*/  ULEA UR4, UR5, UR4, 0x18 ;  /* 0x0000000405047291 */ /* 0x002fcc000f8ec0ff */
[----:B------:R-:W-:Y:S06]  /*0150*/  BRA.U !UP0, `(.L_x_24) ;  /* 0x0000000908887547 */ /* 0x000fec000b800000 */
[----:B------:R-:W-:Y:S01]  /*0160*/  UISETP.GE.U32.AND UP0, UPT, UR6, 0x8, UPT ;  /* 0x000000080600788c */ /* 0x000fe2000bf06070 */
[----:B------:R-:W-:Y:S01]  /*0170*/  HFMA2 R11, -RZ, RZ, 0, 0 ;  /* 0x00000000ff0b7431 */ /* 0x000fe200000001ff */
[----:B------:R-:W-:Y:S01]  /*0180*/  ULOP3.LUT UR7, UR6, 0x7, URZ, 0xc0, !UPT ;  /* 0x0000000706077892 */ /* 0x000fe2000f8ec0ff */
[----:B------:R-:W-:-:S03]  /*0190*/  LEA R3, R2, UR4, 0x3 ;  /* 0x0000000402037c11 */ /* 0x000fc6000f8e18ff */
[----:B------:R-:W-:-:S03]  /*01a0*/  UISETP.NE.AND UP1, UPT, UR7, URZ, UPT ;  /* 0x000000ff0700728c */ /* 0x000fc6000bf25270 */
[----:B------:R-:W-:Y:S08]  /*01b0*/  BRA.U !UP0, `(.L_x_25) ;  /* 0x0000000508287547 */ /* 0x000ff0000b800000 */
[----:B------:R-:W0:Y:S01]  /*01c0*/  LDC.64 R28, c[0x0][0x3b0] ;  /* 0x0000ec00ff1c7b82 */ /* 0x000e220000000a00 */
[----:B------:R-:W-:Y:S01]  /*01d0*/  ULOP3.LUT UR5, UR6, 0xfffffff8, URZ, 0xc0, !UPT ;  /* 0xfffffff806057892 */ /* 0x000fe2000f8ec0ff */
[----:B------:R-:W-:Y:S01]  /*01e0*/  MOV R22, RZ ;  /* 0x000000ff00167202 */ /* 0x000fe20000000f00 */
[----:B------:R-:W1:Y:S04]  /*01f0*/  LDCU UR10, c[0x0][0x3b8] ;  /* 0x00007700ff0a77ac */ /* 0x000e680008000800 */
[----:B------:R-:W-:Y:S01]  /*0200*/  MOV R11, UR5 ;  /* 0x00000005000b7c02 */ /* 0x000fe20008000f00 */
[----:B------:R-:W2:Y:S06]  /*0210*/  LDCU.64 UR12, c[0x0][0x390] ;  /* 0x00007200ff0c77ac */ /* 0x000eac0008000a00 */
.L_x_26:
[----:B-1-3--:R-:W-:-:S04]  /*0220*/  IMAD R7, R22, UR10, R0 ;  /* 0x0000000a16077c24 */ /* 0x00afc8000f8e0200 */
[C---:B0-----:R-:W-:Y:S01]  /*0230*/  IMAD.WIDE.U32 R4, R7.reuse, 0x8, R28 ;  /* 0x0000000807047825 */ /* 0x041fe200078e001c */
[----:B------:R-:W-:-:S04]  /*0240*/  IADD3 R9, PT, PT, R7, UR10, RZ ;  /* 0x0000000a07097c10 */ /* 0x000fc8000fffe0ff */
[C---:B------:R-:W-:Y:S01]  /*0250*/  IADD3 R13, PT, PT, R9.reuse, UR10, RZ ;  /* 0x0000000a090d7c10 */ /* 0x040fe2000fffe0ff */
[----:B------:R-:W2:Y:S01]  /*0260*/  LDG.E.64 R4, desc[UR8][R4.64] ;  /* 0x0000000804047981 */ /* 0x000ea2000c1e1b00 */
[----:B------:R-:W-:-:S04]  /*0270*/  IMAD.WIDE.U32 R6, R9, 0x8, R28 ;  /* 0x0000000809067825 */ /* 0x000fc800078e001c */
[C-C-:B------:R-:W-:Y:S01]  /*0280*/  IMAD.WIDE.U32 R8, R13.reuse, 0x8, R28.reuse ;  /* 0x000000080d087825 */ /* 0x140fe200078e001c */
[----:B------:R-:W-:Y:S01]  /*0290*/  IADD3 R13, PT, PT, R13, UR10, RZ ;  /* 0x0000000a0d0d7c10 */ /* 0x000fe2000fffe0ff */
[----:B------:R-:W3:Y:S03]  /*02a0*/  LDG.E.64 R6, desc[UR8][R6.64] ;  /* 0x0000000806067981 */ /* 0x000ee6000c1e1b00 */
[C---:B------:R-:W-:Y:S01]  /*02b0*/  IADD3 R15, PT, PT, R13.reuse, UR10, RZ ;  /* 0x0000000a0d0f7c10 */ /* 0x040fe2000fffe0ff */
[----:B------:R-:W4:Y:S01]  /*02c0*/  LDG.E.64 R8, desc[UR8][R8.64] ;  /* 0x0000000808087981 */ /* 0x000f22000c1e1b00 */
[--C-:B------:R-:W-:Y:S02]  /*02d0*/  IMAD.WIDE.U32 R12, R13, 0x8, R28.reuse ;  /* 0x000000080d0c7825 */ /* 0x100fe400078e001c */
[C---:B------:R-:W-:Y:S02]  /*02e0*/  IADD3 R17, PT, PT, R15.reuse, UR10, RZ ;  /* 0x0000000a0f117c10 */ /* 0x040fe4000fffe0ff */
[----:B------:R-:W-:-:S02]  /*02f0*/  IMAD.WIDE.U32 R14, R15, 0x8, R28 ;  /* 0x000000080f0e7825 */ /* 0x000fc400078e001c */
[C---:B------:R-:W-:Y:S01]  /*0300*/  IADD3 R19, PT, PT, R17.reuse, UR10, RZ ;  /* 0x0000000a11137c10 */ /* 0x040fe2000fffe0ff */
[----:B------:R-:W5:Y:S01]  /*0310*/  LDG.E.64 R12, desc[UR8][R12.64] ;  /* 0x000000080c0c7981 */ /* 0x000f62000c1e1b00 */
[--C-:B------:R-:W-:Y:S02]  /*0320*/  IMAD.WIDE.U32 R16, R17, 0x8, R28.reuse ;  /* 0x0000000811107825 */ /* 0x100fe400078e001c */
[C---:B------:R-:W-:Y:S01]  /*0330*/  IADD3 R21, PT, PT, R19.reuse, UR10, RZ ;  /* 0x0000000a13157c10 */ /* 0x040fe2000fffe0ff */
[----:B------:R-:W5:Y:S01]  /*0340*/  LDG.E.64 R14, desc[UR8][R14.64] ;  /* 0x000000080e0e7981 */ /* 0x000f62000c1e1b00 */
[----:B------:R-:W-:-:S03]  /*0350*/  IMAD.WIDE.U32 R18, R19, 0x8, R28 ;  /* 0x0000000813127825 */ /* 0x000fc600078e001c */
[----:B------:R-:W5:Y:S01]  /*0360*/  LDG.E.64 R16, desc[UR8][R16.64] ;  /* 0x0000000810107981 */ /* 0x000f62000c1e1b00 */
[----:B------:R-:W-:-:S03]  /*0370*/  IMAD.WIDE.U32 R20, R21, 0x8, R28 ;  /* 0x0000000815147825 */ /* 0x000fc600078e001c */
[----:B------:R-:W5:Y:S04]  /*0380*/  LDG.E.64 R18, desc[UR8][R18.64] ;  /* 0x0000000812127981 */ /* 0x000f68000c1e1b00 */
[----:B------:R-:W5:Y:S01]  /*0390*/  LDG.E.64 R20, desc[UR8][R20.64] ;  /* 0x0000000814147981 */ /* 0x000f62000c1e1b00 */
[C---:B------:R-:W-:Y:S02]  /*03a0*/  LEA R26, R22.reuse, R3, 0x3 ;  /* 0x00000003161a7211 */ /* 0x040fe400078e18ff */
[----:B------:R-:W-:-:S04]  /*03b0*/  IADD3 R22, PT, PT, R22, 0x8, RZ ;  /* 0x0000000816167810 */ /* 0x000fc80007ffe0ff */
[----:B------:R-:W-:Y:S01]  /*03c0*/  ISETP.NE.AND P0, PT, R22, R11, PT ;  /* 0x0000000b1600720c */ /* 0x000fe20003f05270 */
[C---:B--2---:R-:W-:Y:S01]  /*03d0*/  FMUL R25, R5.reuse, UR13 ;  /* 0x0000000d05197c20 */ /* 0x044fe20008400000 */
[----:B------:R-:W-:-:S03]  /*03e0*/  FMUL R5, R5, UR12 ;  /* 0x0000000c05057c20 */ /* 0x000fc60008400000 */
[C---:B------:R-:W-:Y:S01]  /*03f0*/  FFMA R24, R4.reuse, UR12, -R25 ;  /* 0x0000000c04187c23 */ /* 0x040fe20008000819 */
[----:B------:R-:W-:Y:S01]  /*0400*/  FFMA R25, R4, UR13, R5 ;  /* 0x0000000d04197c23 */ /* 0x000fe20008000005 */
[C---:B---3--:R-:W-:Y:S01]  /*0410*/  FMUL R5, R7.reuse, UR13 ;  /* 0x0000000d07057c20 */ /* 0x048fe20008400000 */
[----:B------:R-:W-:-:S03]  /*0420*/  FMUL R7, R7, UR12 ;  /* 0x0000000c07077c20 */ /* 0x000fc60008400000 */
[----:B------:R0:W-:Y:S01]  /*0430*/  STS.64 [R26], R24 ;  /* 0x000000181a007388 */ /* 0x0001e20000000a00 */
[C---:B------:R-:W-:Y:S01]  /*0440*/  FFMA R4, R6.reuse, UR12, -R5 ;  /* 0x0000000c06047c23 */ /* 0x040fe20008000805 */
[----:B------:R-:W-:Y:S01]  /*0450*/  FFMA R5, R6, UR13, R7 ;  /* 0x0000000d06057c23 */ /* 0x000fe20008000007 */
[C---:B----4-:R-:W-:Y:S01]  /*0460*/  FMUL R7, R9.reuse, UR13 ;  /* 0x0000000d09077c20 */ /* 0x050fe20008400000 */
[----:B------:R-:W-:-:S03]  /*0470*/  FMUL R9, R9, UR12 ;  /* 0x0000000c09097c20 */ /* 0x000fc60008400000 */
[C---:B------:R-:W-:Y:S01]  /*0480*/  FFMA R6, R8.reuse, UR12, -R7 ;  /* 0x0000000c08067c23 */ /* 0x040fe20008000807 */
[----:B------:R-:W-:Y:S01]  /*0490*/  FFMA R7, R8, UR13, R9 ;  /* 0x0000000d08077c23 */ /* 0x000fe20008000009 */
[C---:B-----5:R-:W-:Y:S01]  /*04a0*/  FMUL R9, R13.reuse, UR13 ;  /* 0x0000000d0d097c20 */ /* 0x060fe20008400000 */
[----:B------:R-:W-:Y:S01]  /*04b0*/  FMUL R13, R13, UR12 ;  /* 0x0000000c0d0d7c20 */ /* 0x000fe20008400000 */
[----:B------:R1:W-:Y:S02]  /*04c0*/  STS.64 [R26+0x8], R4 ;  /* 0x000008041a007388 */ /* 0x0003e40000000a00 */
[C---:B------:R-:W-:Y:S01]  /*04d0*/  FFMA R8, R12.reuse, UR12, -R9 ;  /* 0x0000000c0c087c23 */ /* 0x040fe20008000809 */
[----:B------:R-:W-:Y:S01]  /*04e0*/  FFMA R9, R12, UR13, R13 ;  /* 0x0000000d0c097c23 */ /* 0x000fe2000800000d */
[C---:B------:R-:W-:Y:S01]  /*04f0*/  FMUL R13, R15.reuse, UR13 ;  /* 0x0000000d0f0d7c20 */ /* 0x040fe20008400000 */
[----:B------:R-:W-:Y:S01]  /*0500*/  FMUL R15, R15, UR12 ;  /* 0x0000000c0f0f7c20 */ /* 0x000fe20008400000 */
[----:B------:R2:W-:Y:S01]  /*0510*/  STS.64 [R26+0x10], R6 ;  /* 0x000010061a007388 */ /* 0x0005e20000000a00 */
[C---:B0-----:R-:W-:Y:S01]  /*0520*/  FMUL R25, R17.reuse, UR13 ;  /* 0x0000000d11197c20 */ /* 0x041fe20008400000 */
[C---:B------:R-:W-:Y:S01]  /*0530*/  FFMA R12, R14.reuse, UR12, -R13 ;  /* 0x0000000c0e0c7c23 */ /* 0x040fe2000800080d */
[----:B------:R-:W-:Y:S01]  /*0540*/  FFMA R13, R14, UR13, R15 ;  /* 0x0000000d0e0d7c23 */ /* 0x000fe2000800000f */
[----:B------:R-:W-:Y:S01]  /*0550*/  FMUL R17, R17, UR12 ;  /* 0x0000000c11117c20 */ /* 0x000fe20008400000 */
[----:B------:R3:W-:Y:S01]  /*0560*/  STS.64 [R26+0x18], R8 ;  /* 0x000018081a007388 */ /* 0x0007e20000000a00 */
[C---:B-1----:R-:W-:Y:S01]  /*0570*/  FFMA R4, R16.reuse, UR12, -R25 ;  /* 0x0000000c10047c23 */ /* 0x042fe20008000819 */
[C---:B------:R-:W-:Y:S01]  /*0580*/  FMUL R15, R21.reuse, UR13 ;  /* 0x0000000d150f7c20 */ /* 0x040fe20008400000 */
[----:B------:R-:W-:Y:S01]  /*0590*/  FMUL R21, R21, UR12 ;  /* 0x0000000c15157c20 */ /* 0x000fe20008400000 */
[----:B------:R-:W-:Y:S01]  /*05a0*/  FFMA R5, R16, UR13, R17 ;  /* 0x0000000d10057c23 */ /* 0x000fe20008000011 */
[----:B------:R3:W-:Y:S01]  /*05b0*/  STS.64 [R26+0x20], R12 ;  /* 0x0000200c1a007388 */ /* 0x0007e20000000a00 */
[C---:B--2---:R-:W-:Y:S01]  /*05c0*/  FMUL R7, R19.reuse, UR13 ;  /* 0x0000000d13077c20 */ /* 0x044fe20008400000 */
[----:B------:R-:W-:Y:S01]  /*05d0*/  FMUL R19, R19, UR12 ;  /* 0x0000000c13137c20 */ /* 0x000fe20008400000 */
[C---:B------:R-:W-:Y:S01]  /*05e0*/  FFMA R14, R20.reuse, UR12, -R15 ;  /* 0x0000000c140e7c23 */ /* 0x040fe2000800080f */
[----:B------:R-:W-:Y:S01]  /*05f0*/  FFMA R15, R20, UR13, R21 ;  /* 0x0000000d140f7c23 */ /* 0x000fe20008000015 */
[C---:B------:R-:W-:Y:S01]  /*0600*/  FFMA R6, R18.reuse, UR12, -R7 ;  /* 0x0000000c12067c23 */ /* 0x040fe20008000807 */
[----:B------:R-:W-:Y:S01]  /*0610*/  FFMA R7, R18, UR13, R19 ;  /* 0x0000000d12077c23 */ /* 0x000fe20008000013 */
[----:B------:R3:W-:Y:S04]  /*0620*/  STS.64 [R26+0x28], R4 ;  /* 0x000028041a007388 */ /* 0x0007e80000000a00 */
[----:B------:R3:W-:Y:S04]  /*0630*/  STS.64 [R26+0x30], R6 ;  /* 0x000030061a007388 */ /* 0x0007e80000000a00 */
[----:B------:R3:W-:Y:S01]  /*0640*/  STS.64 [R26+0x38], R14 ;  /* 0x0000380e1a007388 */ /* 0x0007e20000000a00 */
[----:B------:R-:W-:Y:S05]  /*0650*/  @P0 BRA `(.L_x_26) ;  /* 0xfffffff800f00947 */ /* 0x000fea000383ffff */
.L_x_25:
[----:B------:R-:W-:Y:S05]  /*0660*/  BRA.U !UP1, `(.L_x_24) ;  /* 0x0000000509447547 */ /* 0x000fea000b800000 */
[----:B------:R-:W0:Y:S01]  /*0670*/  LDCU UR5, c[0x0][0x384] ;  /* 0x00007080ff0577ac */ /* 0x000e220008000800 */
[----:B------:R-:W-:Y:S02]  /*0680*/  UISETP.GE.U32.AND UP0, UPT, UR7, 0x4, UPT ;  /* 0x000000040700788c */ /* 0x000fe4000bf06070 */
[----:B0-----:R-:W-:-:S04]  /*0690*/  ULOP3.LUT UR6, UR5, 0x3, URZ, 0xc0, !UPT ;  /* 0x0000000305067892 */ /* 0x001fc8000f8ec0ff */
[----:B------:R-:W-:-:S03]  /*06a0*/  UISETP.NE.AND UP1, UPT, UR6, URZ, UPT ;  /* 0x000000ff0600728c */ /* 0x000fc6000bf25270 */
[----:B------:R-:W-:Y:S08]  /*06b0*/  BRA.U !UP0, `(.L_x_27) ;  /* 0x0000000108947547 */ /* 0x000ff0000b800000 */
[----:B------:R-:W0:Y:S01]  /*06c0*/  LDCU UR7, c[0x0][0x3b8] ;  /* 0x00007700ff0777ac */ /* 0x000e220008000800 */
[----:B---3--:R-:W1:Y:S01]  /*06d0*/  LDC.64 R8, c[0x0][0x3b0] ;  /* 0x0000ec00ff087b82 */ /* 0x008e620000000a00 */
[----:B------:R-:W2:Y:S01]  /*06e0*/  LDCU.64 UR10, c[0x0][0x390] ;  /* 0x00007200ff0a77ac */ /* 0x000ea20008000a00 */
[----:B0-----:R-:W-:-:S05]  /*06f0*/  IMAD R7, R11, UR7, R0 ;  /* 0x000000070b077c24 */ /* 0x001fca000f8e0200 */
[C---:B------:R-:W-:Y:S01]  /*0700*/  IADD3 R5, PT, PT, R7.reuse, UR7, RZ ;  /* 0x0000000707057c10 */ /* 0x040fe2000fffe0ff */
[----:B-1----:R-:W-:-:S03]  /*0710*/  IMAD.WIDE.U32 R6, R7, 0x8, R8 ;  /* 0x0000000807067825 */ /* 0x002fc600078e0008 */
[C---:B------:R-:W-:Y:S01]  /*0720*/  IADD3 R17, PT, PT, R5.reuse, UR7, RZ ;  /* 0x0000000705117c10 */ /* 0x040fe2000fffe0ff */
[----:B------:R-:W-:-:S03]  /*0730*/  IMAD.WIDE.U32 R4, R5, 0x8, R8 ;  /* 0x0000000805047825 */ /* 0x000fc600078e0008 */
[C---:B------:R-:W-:Y:S01]  /*0740*/  IADD3 R13, PT, PT, R17.reuse, UR7, RZ ;  /* 0x00000007110d7c10 */ /* 0x040fe2000fffe0ff */
[----:B------:R-:W2:Y:S01]  /*0750*/  LDG.E.64 R6, desc[UR8][R6.64] ;  /* 0x0000000806067981 */ /* 0x000ea2000c1e1b00 */
[----:B------:R-:W-:-:S03]  /*0760*/  IMAD.WIDE.U32 R16, R17, 0x8, R8 ;  /* 0x0000000811107825 */ /* 0x000fc600078e0008 */
[----:B------:R-:W3:Y:S01]  /*0770*/  LDG.E.64 R4, desc[UR8][R4.64] ;  /* 0x0000000804047981 */ /* 0x000ee2000c1e1b00 */
[----:B------:R-:W-:-:S03]  /*0780*/  IMAD.WIDE.U32 R12, R13, 0x8, R8 ;  /* 0x000000080d0c7825 */ /* 0x000fc600078e0008 */
[----:B------:R0:W4:Y:S04]  /*0790*/  LDG.E.64 R8, desc[UR8][R16.64] ;  /* 0x0000000810087981 */ /* 0x000128000c1e1b00 */
[----:B------:R-:W5:Y:S01]  /*07a0*/  LDG.E.64 R12, desc[UR8][R12.64] ;  /* 0x000000080c0c7981 */ /* 0x000f62000c1e1b00 */
[C---:B0-----:R-:W-:Y:S02]  /*07b0*/  LEA R16, R11.reuse, R3, 0x3 ;  /* 0x000000030b107211 */ /* 0x041fe400078e18ff */
[----:B------:R-:W-:Y:S01]  /*07c0*/  IADD3 R11, PT, PT, R11, 0x4, RZ ;  /* 0x000000040b0b7810 */ /* 0x000fe20007ffe0ff */
[C---:B--2---:R-:W-:Y:S01]  /*07d0*/  FMUL R15, R7.reuse, UR11 ;  /* 0x0000000b070f7c20 */ /* 0x044fe20008400000 */
[----:B------:R-:W-:Y:S01]  /*07e0*/  FMUL R19, R7, UR10 ;  /* 0x0000000a07137c20 */ /* 0x000fe20008400000 */
[C---:B---3--:R-:W-:Y:S01]  /*07f0*/  FMUL R21, R5.reuse, UR11 ;  /* 0x0000000b05157c20 */ /* 0x048fe20008400000 */
[----:B------:R-:W-:Y:S01]  /*0800*/  FMUL R7, R5, UR10 ;  /* 0x0000000a05077c20 */ /* 0x000fe20008400000 */
[C---:B------:R-:W-:Y:S01]  /*0810*/  FFMA R14, R6.reuse, UR10, -R15 ;  /* 0x0000000a060e7c23 */ /* 0x040fe2000800080f */
[----:B------:R-:W-:Y:S01]  /*0820*/  FFMA R15, R6, UR11, R19 ;  /* 0x0000000b060f7c23 */ /* 0x000fe20008000013 */
[C---:B----4-:R-:W-:Y:S01]  /*0830*/  FMUL R5, R9.reuse, UR11 ;  /* 0x0000000b09057c20 */ /* 0x050fe20008400000 */
[----:B------:R-:W-:Y:S01]  /*0840*/  FMUL R9, R9, UR10 ;  /* 0x0000000a09097c20 */ /* 0x000fe20008400000 */
[C---:B------:R-:W-:Y:S01]  /*0850*/  FFMA R6, R4.reuse, UR10, -R21 ;  /* 0x0000000a04067c23 */ /* 0x040fe20008000815 */
[----:B------:R-:W-:Y:S01]  /*0860*/  FFMA R7, R4, UR11, R7 ;  /* 0x0000000b04077c23 */ /* 0x000fe20008000007 */
[C---:B-----5:R-:W-:Y:S01]  /*0870*/  FMUL R17, R13.reuse, UR11 ;  /* 0x0000000b0d117c20 */ /* 0x060fe20008400000 */
[----:B------:R-:W-:Y:S01]  /*0880*/  FMUL R13, R13, UR10 ;  /* 0x0000000a0d0d7c20 */ /* 0x000fe20008400000 */
[C---:B------:R-:W-:Y:S01]  /*0890*/  FFMA R4, R8.reuse, UR10, -R5 ;  /* 0x0000000a08047c23 */ /* 0x040fe20008000805 */
[----:B------:R-:W-:Y:S01]  /*08a0*/  FFMA R5, R8, UR11, R9 ;  /* 0x0000000b08057c23 */ /* 0x000fe20008000009 */
[C---:B------:R-:W-:Y:S01]  /*08b0*/  FFMA R8, R12.reuse, UR10, -R17 ;  /* 0x0000000a0c087c23 */ /* 0x040fe20008000811 */
[----:B------:R-:W-:Y:S01]  /*08c0*/  FFMA R9, R12, UR11, R13 ;  /* 0x0000000b0c097c23 */ /* 0x000fe2000800000d */
[----:B------:R0:W-:Y:S04]  /*08d0*/  STS.64 [R16], R14 ;  /* 0x0000000e10007388 */ /* 0x0001e80000000a00 */
[----:B------:R0:W-:Y:S04]  /*08e0*/  STS.64 [R16+0x8], R6 ;  /* 0x0000080610007388 */ /* 0x0001e80000000a00 */
[----:B------:R0:W-:Y:S04]  /*08f0*/  STS.64 [R16+0x10], R4 ;  /* 0x0000100410007388 */ /* 0x0001e80000000a00 */
[----:B------:R0:W-:Y:S02]  /*0900*/  STS.64 [R16+0x18], R8 ;  /* 0x0000180810007388 */ /* 0x0001e40000000a00 */
.L_x_27:
[----:B------:R-:W-:Y:S05]  /*0910*/  BRA.U !UP1, `(.L_x_24) ;  /* 0x0000000109987547 */ /* 0x000fea000b800000 */
[----:B------:R-:W-:Y:S02]  /*0920*/  UISETP.NE.AND UP0, UPT, UR6, 0x1, UPT ;  /* 0x000000010600788c */ /* 0x000fe4000bf05270 */
[----:B------:R-:W-:-:S04]  /*0930*/  ULOP3.LUT UR5, UR5, 0x1, URZ, 0xc0, !UPT ;  /* 0x0000000105057892 */ /* 0x000fc8000f8ec0ff */
[----:B------:R-:W-:-:S03]  /*0940*/  UISETP.NE.U32.AND UP1, UPT, UR5, 0x1, UPT ;  /* 0x000000010500788c */ /* 0x000fc6000bf25070 */
[----:B------:R-:W-:Y:S08]  /*0950*/  BRA.U !UP0, `(.L_x_28) ;  /* 0x0000000108547547 */ /* 0x000ff0000b800000 */
[----:B------:R-:W1:Y:S01]  /*0960*/  LDCU UR5, c[0x0][0x3b8] ;  /* 0x00007700ff0577ac */ /* 0x000e620008000800 */
[----:B0--3--:R-:W0:Y:S01]  /*0970*/  LDC.64 R4, c[0x0][0x3b0] ;  /* 0x0000ec00ff047b82 */ /* 0x009e220000000a00 */
[----:B------:R-:W2:Y:S01]  /*0980*/  LDCU.64 UR6, c[0x0][0x390] ;  /* 0x00007200ff0677ac */ /* 0x000ea20008000a00 */
[----:B-1----:R-:W-:-:S05]  /*0990*/  IMAD R7, R11, UR5, R0 ;  /* 0x000000050b077c24 */ /* 0x002fca000f8e0200 */
[C---:B------:R-:W-:Y:S01]  /*09a0*/  IADD3 R9, PT, PT, R7.reuse, UR5, RZ ;  /* 0x0000000507097c10 */ /* 0x040fe2000fffe0ff */
[----:B0-----:R-:W-:-:S04]  /*09b0*/  IMAD.WIDE.U32 R6, R7, 0x8, R4 ;  /* 0x0000000807067825 */ /* 0x001fc800078e0004 */
[----:B------:R-:W-:Y:S02]  /*09c0*/  IMAD.WIDE.U32 R4, R9, 0x8, R4 ;  /* 0x0000000809047825 */ /* 0x000fe400078e0004 */
[----:B------:R-:W2:Y:S04]  /*09d0*/  LDG.E.64 R6, desc[UR8][R6.64] ;  /* 0x0000000806067981 */ /* 0x000ea8000c1e1b00 */
[----:B------:R-:W3:Y:S01]  /*09e0*/  LDG.E.64 R4, desc[UR8][R4.64] ;  /* 0x0000000804047981 */ /* 0x000ee2000c1e1b00 */
[C---:B------:R-:W-:Y:S02]  /*09f0*/  LEA R12, R11.reuse, R3, 0x3 ;  /* 0x000000030b0c7211 */ /* 0x040fe400078e18ff */
[----:B------:R-:W-:Y:S01]  /*0a00*/  IADD3 R11, PT, PT, R11, 0x2, RZ ;  /* 0x000000020b0b7810 */ /* 0x000fe20007ffe0ff */
[C---:B--2---:R-:W-:Y:S01]  /*0a10*/  FMUL R9, R7.reuse, UR7 ;  /* 0x0000000707097c20 */ /* 0x044fe20008400000 */
[----:B------:R-:W-:Y:S01]  /*0a20*/  FMUL R13, R7, UR6 ;  /* 0x00000006070d7c20 */ /* 0x000fe20008400000 */
[C---:B---3--:R-:W-:Y:S01]  /*0a30*/  FMUL R15, R5.reuse, UR7 ;  /* 0x00000007050f7c20 */ /* 0x048fe20008400000 */
[----:B------:R-:W-:Y:S01]  /*0a40*/  FMUL R17, R5, UR6 ;  /* 0x0000000605117c20 */ /* 0x000fe20008400000 */
[C---:B------:R-:W-:Y:S01]  /*0a50*/  FFMA R8, R6.reuse, UR6, -R9 ;  /* 0x0000000606087c23 */ /* 0x040fe20008000809 */
[----:B------:R-:W-:Y:S01]  /*0a60*/  FFMA R9, R6, UR7, R13 ;  /* 0x0000000706097c23 */ /* 0x000fe2000800000d */
[C---:B------:R-:W-:Y:S01]  /*0a70*/  FFMA R14, R4.reuse, UR6, -R15 ;  /* 0x00000006040e7c23 */ /* 0x040fe2000800080f */
[----:B------:R-:W-:-:S03]  /*0a80*/  FFMA R15, R4, UR7, R17 ;  /* 0x00000007040f7c23 */ /* 0x000fc60008000011 */
[----:B------:R1:W-:Y:S04]  /*0a90*/  STS.64 [R12], R8 ;  /* 0x000000080c007388 */ /* 0x0003e80000000a00 */
[----:B------:R1:W-:Y:S02]  /*0aa0*/  STS.64 [R12+0x8], R14 ;  /* 0x0000080e0c007388 */ /* 0x0003e40000000a00 */
.L_x_28:
[----:B------:R-:W-:Y:S05]  /*0ab0*/  BRA.U UP1, `(.L_x_24) ;  /* 0x0000000101307547 */ /* 0x000fea000b800000 */
[----:B0--3--:R-:W0:Y:S01]  /*0ac0*/  LDC.64 R4, c[0x0][0x3b0] ;  /* 0x0000ec00ff047b82 */ /* 0x009e220000000a00 */
[----:B------:R-:W2:Y:S01]  /*0ad0*/  LDCU UR5, c[0x0][0x3b8] ;  /* 0x00007700ff0577ac */ /* 0x000ea20008000800 */
[----:B------:R-:W3:Y:S01]  /*0ae0*/  LDCU.64 UR6, c[0x0][0x390] ;  /* 0x00007200ff0677ac */ /* 0x000ee20008000a00 */
[----:B--2---:R-:W-:-:S04]  /*0af0*/  IMAD R7, R11, UR5, R0 ;  /* 0x000000050b077c24 */ /* 0x004fc8000f8e0200 */
[----:B0-----:R-:W-:-:S06]  /*0b00*/  IMAD.WIDE.U32 R4, R7, 0x8, R4 ;  /* 0x0000000807047825 */ /* 0x001fcc00078e0004 */
[----:B------:R-:W3:Y:S01]  /*0b10*/  LDG.E.64 R4, desc[UR8][R4.64] ;  /* 0x0000000804047981 */ /* 0x000ee2000c1e1b00 */
[----:B------:R-:W-:Y:S01]  /*0b20*/  LEA R3, R11, R3, 0x3 ;  /* 0x000000030b037211 */ /* 0x000fe200078e18ff */
[C---:B---3--:R-:W-:Y:S01]  /*0b30*/  FMUL R7, R5.reuse, UR7 ;  /* 0x0000000705077c20 */ /* 0x048fe20008400000 */
[----:B-1----:R-:W-:-:S03]  /*0b40*/  FMUL R9, R5, UR6 ;  /* 0x0000000605097c20 */ /* 0x002fc60008400000 */
[C---:B------:R-:W-:Y:S01]  /*0b50*/  FFMA R6, R4.reuse, UR6, -R7 ;  /* 0x0000000604067c23 */ /* 0x040fe20008000807 */
[----:B------:R-:W-:-:S05]  /*0b60*/  FFMA R7, R4, UR7, R9 ;  /* 0x0000000704077c23 */ /* 0x000fca0008000009 */
[----:B------:R2:W-:Y:S02]  /*0b70*/  STS.64 [R3], R6 ;  /* 0x0000000603007388 */ /* 0x0005e40000000a00 */
.L_x_24:
[----:B------:R-:W-:-:S13]  /*0b80*/  ISETP.GE.U32.AND P0, PT, R10, R23, PT ;  /* 0x000000170a00720c */ /* 0x000fda0003f06070 */
[----:B------:R-:W-:Y:S05]  /*0b90*/  @P0 EXIT ;  /* 0x000000000000094d */ /* 0x000fea0003800000 */
[----:B------:R-:W4:Y:S02]  /*0ba0*/  LDCU UR5, c[0x0][0x384] ;  /* 0x00007080ff0577ac */ /* 0x000f240008000800 */
[----:B----4-:R-:W-:-:S13]  /*0bb0*/  ISETP.NE.AND P0, PT, RZ, UR5, PT ;  /* 0x00000005ff007c0c */ /* 0x010fda000bf05270 */
[----:B------:R-:W-:Y:S05]  /*0bc0*/  @!P0 EXIT ;  /* 0x000000000000894d */ /* 0x000fea0003800000 */
[----:B------:R-:W-:Y:S01]  /*0bd0*/  LEA R0, R2, UR4, 0x3 ;  /* 0x0000000402007c11 */ /* 0x000fe2000f8e18ff */
[----:B------:R-:W-:Y:S01]  /*0be0*/  ULOP3.LUT UR5, UR5, 0xfffffffc, URZ, 0xc0, !UPT ;  /* 0xfffffffc05057892 */ /* 0x000fe2000f8ec0ff */
[----:B------:R-:W4:Y:S02]  /*0bf0*/  LDCU.64 UR10, c[0x0][0x3c0] ;  /* 0x00007800ff0a77ac */ /* 0x000f240008000a00 */
[----:B------:R-:W-:Y:S01]  /*0c00*/  IADD3 R2, PT, PT, R0, 0x10, RZ ;  /* 0x0000001000027810 */ /* 0x000fe20007ffe0ff */
[----:B------:R-:W-:-:S12]  /*0c10*/  UIADD3 UR6, UPT, UPT, -UR5, URZ, URZ ;  /* 0x000000ff05067290 */ /* 0x000fd8000fffe1ff */
.L_x_33:
[----:B01-3-5:R-:W0:Y:S08]  /*0c20*/  LDC.64 R14, c[0x0][0x398] ;  /* 0x0000e600ff0e7b82 */ /* 0x02be300000000a00 */
[----:B--2---:R-:W1:Y:S08]  /*0c30*/  LDC.64 R6, c[0x0][0x3a0] ;  /* 0x0000e800ff067b82 */ /* 0x004e700000000a00 */
[----:B------:R-:W2:Y:S01]  /*0c40*/  LDC R4, c[0x0][0x384] ;  /* 0x0000e100ff047b82 */ /* 0x000ea20000000800 */
[----:B0-----:R-:W-:-:S06]  /*0c50*/  IMAD.WIDE.U32 R14, R10, 0x8, R14 ;  /* 0x000000080a0e7825 */ /* 0x001fcc00078e000e */
[----:B------:R-:W5:Y:S01]  /*0c60*/  LDG.E.64 R14, desc[UR8][R14.64] ;  /* 0x000000080e0e7981 */ /* 0x000f62000c1e1b00 */
[----:B-1----:R-:W-:-:S05]  /*0c70*/  IMAD.WIDE.U32 R6, R10, 0x4, R6 ;  /* 0x000000040a067825 */ /* 0x002fca00078e0006 */
[----:B------:R0:W5:Y:S01]  /*0c80*/  LDG.E R3, desc[UR8][R6.64] ;  /* 0x0000000806037981 */ /* 0x000162000c1e1900 */
[----:B--2---:R-:W-:Y:S02]  /*0c90*/  ISETP.GE.U32.AND P1, PT, R4, 0x4, PT ;  /* 0x000000040400780c */ /* 0x004fe40003f26070 */
[----:B------:R-:W-:Y:S02]  /*0ca0*/  IADD3 R10, PT, PT, R10, 0x1, RZ ;  /* 0x000000010a0a7810 */ /* 0x000fe40007ffe0ff */
[----:B------:R-:W-:Y:S02]  /*0cb0*/  MOV R5, RZ ;  /* 0x000000ff00057202 */ /* 0x000fe40000000f00 */
[----:B------:R-:W-:-:S07]  /*0cc0*/  ISETP.NE.AND P0, PT, R10, R23, PT ;  /* 0x000000170a00720c */ /* 0x000fce0003f05270 */
[----:B0-----:R-:W-:Y:S06]  /*0cd0*/  @!P1 BRA `(.L_x_29) ;  /* 0x0000000400249947 */ /* 0x001fec0003800000 */
[----:B------:R-:W0:Y:S01]  /*0ce0*/  LDC R6, c[0x0][0x3d0] ;  /* 0x0000f400ff067b82 */ /* 0x000e220000000800 */
[-C--:B-----5:R-:W-:Y:S02]  /*0cf0*/  MOV R5, R3.reuse ;  /* 0x0000000300057202 */ /* 0x0a0fe40000000f00 */
[----:B------:R-:W-:Y:S02]  /*0d00*/  MOV R7, R2 ;  /* 0x0000000200077202 */ /* 0x000fe40000000f00 */
[----:B------:R-:W-:Y:S02]  /*0d10*/  MOV R8, UR6 ;  /* 0x0000000600087c02 */ /* 0x000fe40008000f00 */
[----:B0-----:R-:W-:Y:S01]  /*0d20*/  IADD3 R9, PT, PT, R3, R6, RZ ;  /* 0x0000000603097210 */ /* 0x001fe20007ffe0ff */
[C---:B------:R-:W-:Y:S01]  /*0d30*/  IMAD R13, R6.reuse, 0x3, R3 ;  /* 0x00000003060d7824 */ /* 0x040fe200078e0203 */
[----:B------:R-:W-:-:S07]  /*0d40*/  LEA R11, R6, R3, 0x1 ;  /* 0x00000003060b7211 */ /* 0x000fce00078e08ff */
.L_x_30:
[----:B--2---:R-:W0:Y:S01]  /*0d50*/  LDC.64 R24, c[0x0][0x3c8] ;  /* 0x0000f200ff187b82 */ /* 0x004e220000000a00 */
[----:B------:R-:W1:Y:S01]  /*0d60*/  LDS.64 R18, [R7+-0x10] ;  /* 0xfffff00007127984 */ /* 0x000e620000000a00 */
[----:B0-----:R-:W-:-:S05]  /*0d70*/  IMAD.WIDE.U32 R26, R5, 0x8, R24 ;  /* 0x00000008051a7825 */ /* 0x001fca00078e0018 */
[----:B------:R-:W4:Y:S01]  /*0d80*/  LDG.E.64 R16, desc[UR8][R26.64] ;  /* 0x000000081a107981 */ /* 0x000f22000c1e1b00 */
[C---:B-1----:R-:W-:Y:S01]  /*0d90*/  FMUL R21, R15.reuse, R19 ;  /* 0x000000130f157220 */ /* 0x042fe20000400000 */
[----:B------:R-:W-:-:S03]  /*0da0*/  FMUL R29, R15, R18 ;  /* 0x000000120f1d7220 */ /* 0x000fc60000400000 */
[C---:B------:R-:W-:Y:S01]  /*0db0*/  FFMA R20, R14.reuse, R18, R21 ;  /* 0x000000120e147223 */ /* 0x040fe20000000015 */
[----:B------:R-:W-:Y:S01]  /*0dc0*/  FFMA R12, R14, R19, -R29 ;  /* 0x000000130e0c7223 */ /* 0x000fe2000000081d */
[----:B------:R-:W-:Y:S01]  /*0dd0*/  IMAD.WIDE.U32 R28, R9, 0x8, R24 ;  /* 0x00000008091c7825 */ /* 0x000fe200078e0018 */
[----:B------:R-:W0:Y:S03]  /*0de0*/  LDS.64 R18, [R7+-0x8] ;  /* 0xfffff80007127984 */ /* 0x000e260000000a00 */
[C---:B----4-:R-:W-:Y:S01]  /*0df0*/  FMUL R21, R17.reuse, UR11 ;  /* 0x0000000b11157c20 */ /* 0x050fe20008400000 */
[----:B------:R-:W-:-:S03]  /*0e00*/  FMUL R17, R17, UR10 ;  /* 0x0000000a11117c20 */ /* 0x000fc60008400000 */
[C---:B------:R-:W-:Y:S01]  /*0e10*/  FFMA R21, R16.reuse, UR10, -R21 ;  /* 0x0000000a10157c23 */ /* 0x040fe20008000815 */
[----:B------:R-:W-:-:S03]  /*0e20*/  FFMA R17, R16, UR11, R17 ;  /* 0x0000000b10117c23 */ /* 0x000fc60008000011 */
[----:B------:R-:W-:Y:S01]  /*0e30*/  FADD R20, R21, R20 ;  /* 0x0000001415147221 */ /* 0x000fe20000000000 */
[----:B------:R-:W-:-:S05]  /*0e40*/  FADD R21, R17, R12 ;  /* 0x0000000c11157221 */ /* 0x000fca0000000000 */
[----:B------:R1:W-:Y:S04]  /*0e50*/  STG.E.64 desc[UR8][R26.64], R20 ;  /* 0x000000141a007986 */ /* 0x0003e8000c101b08 */
[----:B------:R-:W2:Y:S01]  /*0e60*/  LDG.E.64 R16, desc[UR8][R28.64] ;  /* 0x000000081c107981 */ /* 0x000ea2000c1e1b00 */
[----:B0-----:R-:W-:-:S04]  /*0e70*/  FMUL R12, R15, R19 ;  /* 0x000000130f0c7220 */ /* 0x001fc80000400000 */
[-C--:B------:R-:W-:Y:S01]  /*0e80*/  FFMA R12, R14, R18.reuse, R12 ;  /* 0x000000120e0c7223 */ /* 0x080fe2000000000c */
[----:B-1----:R-:W-:Y:S01]  /*0e90*/  FMUL R21, R15, R18 ;  /* 0x000000120f157220 */ /* 0x002fe20000400000 */
[----:B------:R-:W-:-:S04]  /*0ea0*/  IMAD.WIDE.U32 R26, R11, 0x8, R24 ;  /* 0x000000080b1a7825 */ /* 0x000fc800078e0018 */
[----:B------:R-:W-:Y:S01]  /*0eb0*/  FFMA R19, R14, R19, -R21 ;  /* 0x000000130e137223 */ /* 0x000fe20000000815 */
[C---:B--2---:R-:W-:Y:S01]  /*0ec0*/  FMUL R18, R17.reuse, UR11 ;  /* 0x0000000b11127c20 */ /* 0x044fe20008400000 */
[----:B------:R-:W-:-:S03]  /*0ed0*/  FMUL R22, R17, UR10 ;  /* 0x0000000a11167c20 */ /* 0x000fc60008400000 */
[C---:B------:R-:W-:Y:S01]  /*0ee0*/  FFMA R17, R16.reuse, UR10, -R18 ;  /* 0x0000000a10117c23 */ /* 0x040fe20008000812 */
[----:B------:R-:W-:-:S03]  /*0ef0*/  FFMA R22, R16, UR11, R22 ;  /* 0x0000000b10167c23 */ /* 0x000fc60008000016 */
[----:B------:R-:W-:Y:S01]  /*0f00*/  FADD R20, R17, R12 ;  /* 0x0000000c11147221 */ /* 0x000fe20000000000 */
[----:B------:R-:W-:Y:S02]  /*0f10*/  FADD R21, R22, R19 ;  /* 0x0000001316157221 */ /* 0x000fe40000000000 */
[----:B------:R-:W0:Y:S04]  /*0f20*/  LDS.64 R18, [R7] ;  /* 0x0000000007127984 */ /* 0x000e280000000a00 */
[----:B------:R1:W-:Y:S04]  /*0f30*/  STG.E.64 desc[UR8][R28.64], R20 ;  /* 0x000000141c007986 */ /* 0x0003e8000c101b08 */
[----:B------:R-:W2:Y:S01]  /*0f40*/  LDG.E.64 R16, desc[UR8][R26.64] ;  /* 0x000000081a107981 */ /* 0x000ea2000c1e1b00 */
[----:B------:R-:W-:-:S04]  /*0f50*/  IMAD.WIDE.U32 R24, R13, 0x8, R24 ;  /* 0x000000080d187825 */ /* 0x000fc800078e0018 */
[C---:B0-----:R-:W-:Y:S01]  /*0f60*/  FMUL R12, R15.reuse, R19 ;  /* 0x000000130f0c7220 */ /* 0x041fe20000400000 */
[----:B-1----:R-:W-:-:S03]  /*0f70*/  FMUL R21, R15, R18 ;  /* 0x000000120f157220 */ /* 0x002fc60000400000 */
[C---:B------:R-:W-:Y:S01]  /*0f80*/  FFMA R12, R14.reuse, R18, R12 ;  /* 0x000000120e0c7223 */ /* 0x040fe2000000000c */
[----:B------:R-:W-:Y:S01]  /*0f90*/  FFMA R19, R14, R19, -R21 ;  /* 0x000000130e137223 */ /* 0x000fe20000000815 */
[C---:B--2---:R-:W-:Y:S01]  /*0fa0*/  FMUL R18, R17.reuse, UR11 ;  /* 0x0000000b11127c20 */ /* 0x044fe20008400000 */
[----:B------:R-:W-:-:S03]  /*0fb0*/  FMUL R22, R17, UR10 ;  /* 0x0000000a11167c20 */ /* 0x000fc60008400000 */
[C---:B------:R-:W-:Y:S01]  /*0fc0*/  FFMA R17, R16.reuse, UR10, -R18 ;  /* 0x0000000a10117c23 */ /* 0x040fe20008000812 */
[----:B------:R-:W-:-:S03]  /*0fd0*/  FFMA R22, R16, UR11, R22 ;  /* 0x0000000b10167c23 */ /* 0x000fc60008000016 */
[----:B------:R-:W-:Y:S01]  /*0fe0*/  FADD R20, R17, R12 ;  /* 0x0000000c11147221 */ /* 0x000fe20000000000 */
[----:B------:R-:W-:Y:S02]  /*0ff0*/  FADD R21, R22, R19 ;  /* 0x0000001316157221 */ /* 0x000fe40000000000 */
[----:B------:R0:W1:Y:S04]  /*1000*/  LDS.64 R18, [R7+0x8] ;  /* 0x0000080007127984 */ /* 0x0000680000000a00 */
[----:B------:R2:W-:Y:S04]  /*1010*/  STG.E.64 desc[UR8][R26.64], R20 ;  /* 0x000000141a007986 */ /* 0x0005e8000c101b08 */
[----:B------:R-:W3:Y:S01]  /*1020*/  LDG.E.64 R16, desc[UR8][R24.64] ;  /* 0x0000000818107981 */ /* 0x000ee2000c1e1b00 */
[----:B------:R-:W-:-:S02]  /*1030*/  IADD3 R8, PT, PT, R8, 0x4, RZ ;  /* 0x0000000408087810 */ /* 0x000fc40007ffe0ff */
[----:B0-----:R-:W-:Y:S02]  /*1040*/  IADD3 R7, PT, PT, R7, 0x20, RZ ;  /* 0x0000002007077810 */ /* 0x001fe40007ffe0ff */
[----:B------:R-:W-:Y:S02]  /*1050*/  ISETP.NE.AND P1, PT, R8, RZ, PT ;  /* 0x000000ff0800720c */ /* 0x000fe40003f25270 */
[C---:B------:R-:W-:Y:S02]  /*1060*/  LEA R9, R6.reuse, R9, 0x2 ;  /* 0x0000000906097211 */ /* 0x040fe400078e10ff */
[C---:B------:R-:W-:Y:S02]  /*1070*/  LEA R11, R6.reuse, R11, 0x2 ;  /* 0x0000000b060b7211 */ /* 0x040fe400078e10ff */
[C---:B------:R-:W-:Y:S02]  /*1080*/  LEA R13, R6.reuse, R13, 0x2 ;  /* 0x0000000d060d7211 */ /* 0x040fe400078e10ff */
[----:B------:R-:W-:Y:S01]  /*1090*/  LEA R5, R6, R5, 0x2 ;  /* 0x0000000506057211 */ /* 0x000fe200078e10ff */
[C---:B-1----:R-:W-:Y:S01]  /*10a0*/  FMUL R12, R15.reuse, R19 ;  /* 0x000000130f0c7220 */ /* 0x042fe20000400000 */
[----:B------:R-:W-:-:S03]  /*10b0*/  FMUL R22, R15, R18 ;  /* 0x000000120f167220 */ /* 0x000fc60000400000 */
[C---:B------:R-:W-:Y:S01]  /*10c0*/  FFMA R12, R14.reuse, R18, R12 ;  /* 0x000000120e0c7223 */ /* 0x040fe2000000000c */
[----:B------:R-:W-:Y:S01]  /*10d0*/  FFMA R22, R14, R19, -R22 ;  /* 0x000000130e167223 */ /* 0x000fe20000000816 */
[C---:B---3--:R-:W-:Y:S01]  /*10e0*/  FMUL R29, R17.reuse, UR11 ;  /* 0x0000000b111d7c20 */ /* 0x048fe20008400000 */
[----:B------:R-:W-:-:S03]  /*10f0*/  FMUL R17, R17, UR10 ;  /* 0x0000000a11117c20 */ /* 0x000fc60008400000 */
[C---:B------:R-:W-:Y:S01]  /*1100*/  FFMA R29, R16.reuse, UR10, -R29 ;  /* 0x0000000a101d7c23 */ /* 0x040fe2000800081d */
[----:B------:R-:W-:-:S03]  /*1110*/  FFMA R17, R16, UR11, R17 ;  /* 0x0000000b10117c23 */ /* 0x000fc60008000011 */
[----:B------:R-:W-:Y:S01]  /*1120*/  FADD R16, R29, R12 ;  /* 0x0000000c1d107221 */ /* 0x000fe20000000000 */
[----:B------:R-:W-:-:S05]  /*1130*/  FADD R17, R17, R22 ;  /* 0x0000001611117221 */ /* 0x000fca0000000000 */
[----:B------:R2:W-:Y:S01]  /*1140*/  STG.E.64 desc[UR8][R24.64], R16 ;  /* 0x0000001018007986 */ /* 0x0005e2000c101b08 */
[----:B------:R-:W-:Y:S05]  /*1150*/  @P1 BRA `(.L_x_30) ;  /* 0xfffffff800fc1947 */ /* 0x000fea000383ffff */
[----:B------:R-:W-:-:S07]  /*1160*/  MOV R5, UR5 ;  /* 0x0000000500057c02 */ /* 0x000fce0008000f00 */
.L_x_29:
[----:B------:R-:W-:-:S13]  /*1170*/  LOP3.LUT P1, R6, R4, 0x3, RZ, 0xc0, !PT ;  /* 0x0000000304067812 */ /* 0x000fda000782c0ff */
[----:B------:R-:W-:Y:S05]  /*1180*/  @!P1 BRA `(.L_x_31) ;  /* 0x0000000000e89947 */ /* 0x000fea0003800000 */
[----:B------:R-:W-:Y:S02]  /*1190*/  ISETP.NE.AND P1, PT, R6, 0x1, PT ;  /* 0x000000010600780c */ /* 0x000fe40003f25270 */
[----:B------:R-:W-:-:S11]  /*11a0*/  LOP3.LUT P2, RZ, R4, 0x1, RZ, 0xc0, !PT ;  /* 0x0000000104ff7812 */ /* 0x000fd6000784c0ff */
[----:B------:R-:W-:Y:S05]  /*11b0*/  @!P1 BRA `(.L_x_32) ;  /* 0x00000000008c9947 */ /* 0x000fea0003800000 */
[----:B------:R-:W0:Y:S01]  /*11c0*/  LDC.64 R8, c[0x0][0x3c8] ;  /* 0x0000f200ff087b82 */ /* 0x000e220000000a00 */
[----:B------:R-:W1:Y:S01]  /*11d0*/  LDCU UR4, c[0x0][0x3d0] ;  /* 0x00007a00ff0477ac */ /* 0x000e620008000800 */
[C---:B------:R-:W-:Y:S01]  /*11e0*/  LEA R4, R5.reuse, R0, 0x3 ;  /* 0x0000000005047211 */ /* 0x040fe200078e18ff */
[----:B------:R-:W3:Y:S04]  /*11f0*/  LDCU.64 UR12, c[0x0][0x3c0] ;  /* 0x00007800ff0c77ac */ /* 0x000ee80008000a00 */
[----:B--2---:R-:W2:Y:S01]  /*1200*/  LDS.64 R16, [R4] ;  /* 0x0000000004107984 */ /* 0x004ea20000000a00 */
[----:B-1---5:R-:W-:-:S04]  /*1210*/  IMAD R11, R5, UR4, R3 ;  /* 0x00000004050b7c24 */ /* 0x022fc8000f8e0203 */
[----:B0-----:R-:W-:-:S05]  /*1220*/  IMAD.WIDE.U32 R6, R11, 0x8, R8 ;  /* 0x000000080b067825 */ /* 0x001fca00078e0008 */
[----:B------:R-:W3:Y:S01]  /*1230*/  LDG.E.64 R12, desc[UR8][R6.64] ;  /* 0x00000008060c7981 */ /* 0x000ee2000c1e1b00 */
[----:B------:R-:W-:-:S05]  /*1240*/  IADD3 R11, PT, PT, R11, UR4, RZ ;  /* 0x000000040b0b7c10 */ /* 0x000fca000fffe0ff */
[----:B------:R-:W-:-:S04]  /*1250*/  IMAD.WIDE.U32 R8, R11, 0x8, R8 ;  /* 0x000000080b087825 */ /* 0x000fc800078e0008 */
[C---:B--2---:R-:W-:Y:S01]  /*1260*/  FMUL R21, R15.reuse, R17 ;  /* 0x000000110f157220 */ /* 0x044fe20000400000 */
        /* <DEDUP_REMOVED lines=8> */
[----:B------:R-:W-:Y:S02]  /*12f0*/  FADD R13, R13, R18 ;  /* 0x000000120d0d7221 */ /* 0x000fe40000000000 */
[----:B------:R-:W0:Y:S04]  /*1300*/  LDS.64 R18, [R4+0x8] ;  /* 0x0000080004127984 */ /* 0x000e280000000a00 */
[----:B------:R1:W-:Y:S04]  /*1310*/  STG.E.64 desc[UR8][R6.64], R12 ;  /* 0x0000000c06007986 */ /* 0x0003e8000c101b08 */
[----:B------:R-:W2:Y:S01]  /*1320*/  LDG.E.64 R16, desc[UR8][R8.64] ;  /* 0x0000000808107981 */ /* 0x000ea2000c1e1b00 */
[----:B------:R-:W-:Y:S01]  /*1330*/  IADD3 R5, PT, PT, R5, 0x2, RZ ;  /* 0x0000000205057810 */ /* 0x000fe20007ffe0ff */
[C---:B0-----:R-:W-:Y:S01]  /*1340*/  FMUL R21, R15.reuse, R19 ;  /* 0x000000130f157220 */ /* 0x041fe20000400000 */
[----:B------:R-:W-:-:S03]  /*1350*/  FMUL R20, R15, R18 ;  /* 0x000000120f147220 */ /* 0x000fc60000400000 */
[C---:B------:R-:W-:Y:S01]  /*1360*/  FFMA R18, R14.reuse, R18, R21 ;  /* 0x000000120e127223 */ /* 0x040fe20000000015 */
[----:B------:R-:W-:Y:S01]  /*1370*/  FFMA R20, R14, R19, -R20 ;  /* 0x000000130e147223 */ /* 0x000fe20000000814 */
[C---:B--2---:R-:W-:Y:S01]  /*1380*/  FMUL R11, R17.reuse, UR13 ;  /* 0x0000000d110b7c20 */ /* 0x044fe20008400000 */
[----:B------:R-:W-:-:S03]  /*1390*/  FMUL R17, R17, UR12 ;  /* 0x0000000c11117c20 */ /* 0x000fc60008400000 */
[C---:B------:R-:W-:Y:S01]  /*13a0*/  FFMA R11, R16.reuse, UR12, -R11 ;  /* 0x0000000c100b7c23 */ /* 0x040fe2000800080b */
[----:B------:R-:W-:-:S03]  /*13b0*/  FFMA R17, R16, UR13, R17 ;  /* 0x0000000d10117c23 */ /* 0x000fc60008000011 */
[----:B------:R-:W-:Y:S01]  /*13c0*/  FADD R16, R11, R18 ;  /* 0x000000120b107221 */ /* 0x000fe20000000000 */
[----:B------:R-:W-:-:S05]  /*13d0*/  FADD R17, R17, R20 ;  /* 0x0000001411117221 */ /* 0x000fca0000000000 */
[----:B------:R1:W-:Y:S02]  /*13e0*/  STG.E.64 desc[UR8][R8.64], R16 ;  /* 0x0000001008007986 */ /* 0x0003e4000c101b08 */
.L_x_32:
[----:B------:R-:W-:Y:S05]  /*13f0*/  @!P2 BRA `(.L_x_31) ;  /* 0x00000000004ca947 */ /* 0x000fea0003800000 */
[----:B-1----:R-:W0:Y:S01]  /*1400*/  LDC.64 R6, c[0x0][0x3c8] ;  /* 0x0000f200ff067b82 */ /* 0x002e220000000a00 */
[----:B------:R-:W1:Y:S01]  /*1410*/  LDCU UR4, c[0x0][0x3d0] ;  /* 0x00007a00ff0477ac */ /* 0x000e620008000800 */
[----:B------:R-:W3:Y:S01]  /*1420*/  LDCU.64 UR12, c[0x0][0x3c0] ;  /* 0x00007800ff0c77ac */ /* 0x000ee20008000a00 */
[----:B-1---5:R-:W-:-:S04]  /*1430*/  IMAD R3, R5, UR4, R3 ;  /* 0x0000000405037c24 */ /* 0x022fc8000f8e0203 */
[----:B0-----:R-:W-:-:S05]  /*1440*/  IMAD.WIDE.U32 R6, R3, 0x8, R6 ;  /* 0x0000000803067825 */ /* 0x001fca00078e0006 */
[----:B------:R-:W3:Y:S01]  /*1450*/  LDG.E.64 R8, desc[UR8][R6.64] ;  /* 0x0000000806087981 */ /* 0x000ee2000c1e1b00 */
[----:B------:R-:W-:-:S06]  /*1460*/  LEA R5, R5, R0, 0x3 ;  /* 0x0000000005057211 */ /* 0x000fcc00078e18ff */
[----:B------:R-:W0:Y:S02]  /*1470*/  LDS.64 R4, [R5] ;  /* 0x0000000005047984 */ /* 0x000e240000000a00 */
[C---:B0-----:R-:W-:Y:S01]  /*1480*/  FMUL R11, R15.reuse, R5 ;  /* 0x000000050f0b7220 */ /* 0x041fe20000400000 */
        /* <DEDUP_REMOVED lines=9> */
[----:B------:R0:W-:Y:S02]  /*1520*/  STG.E.64 desc[UR8][R6.64], R4 ;  /* 0x0000000406007986 */ /* 0x0001e4000c101b08 */
.L_x_31:
[----:B------:R-:W-:Y:S05]  /*1530*/  @P0 BRA `(.L_x_33) ;  /* 0xfffffff400b80947 */ /* 0x000fea000383ffff */
[----:B----4-:R-:W-:Y:S05]  /*1540*/  EXIT ;  /* 0x000000000000794d */ /* 0x010fea0003800000 */
.L_x_34:
        /* <DEDUP_REMOVED lines=11> */
.L_x_45:


//--------------------- .text._Z8cu_onemmjjj6float2PS_jS_S0_j --------------------------
	.section	.text._Z8cu_onemmjjj6float2PS_jS_S0_j,"ax",@progbits
	.align	128
        .global         _Z8cu_onemmjjj6float2PS_jS_S0_j
        .type           _Z8cu_onemmjjj6float2PS_jS_S0_j,@function
        .size           _Z8cu_onemmjjj6float2PS_jS_S0_j,(.L_x_46 - _Z8cu_onemmjjj6float2PS_jS_S0_j)
        .other          _Z8cu_onemmjjj6float2PS_jS_S0_j,@"STO_CUDA_ENTRY STV_DEFAULT"
_Z8cu_onemmjjj6float2PS_jS_S0_j:
.text._Z8cu_onemmjjj6float2PS_jS_S0_j:
[----:B------:R-:W-:Y:S01]  /*0000*/  LDC R1, c[0x0][0x37c] ;  /* 0x0000df00ff017b82 */ /* 0x000fe20000000800 */
[----:B------:R-:W0:Y:S01]  /*0010*/  S2R R0, SR_TID.X ;  /* 0x0000000000007919 */ /* 0x000e220000002100 */
[----:B------:R-:W0:Y:S06]  /*0020*/  LDCU UR4, c[0x0][0x388] ;  /* 0x00007100ff0477ac */ /* 0x000e2c0008000800 */
[----:B------:R-:W1:Y:S01]  /*0030*/  S2UR UR8, SR_CTAID.X ;  /* 0x00000000000879c3 */ /* 0x000e620000002500 */
[----:B------:R-:W-:Y:S01]  /*0040*/  BSSY.RECONVERGENT B0, `(.L_x_35) ;  /* 0x0000012000007945 */ /* 0x000fe20003800200 */
[----:B------:R-:W-:Y:S01]  /*0050*/  CS2R R6, SRZ ;  /* 0x0000000000067805 */ /* 0x000fe2000001ff00 */
[----:B------:R-:W2:Y:S01]  /*0060*/  LDCU.64 UR6, c[0x0][0x358] ;  /* 0x00006b00ff0677ac */ /* 0x000ea20008000a00 */
[----:B0-----:R-:W-:-:S13]  /*0070*/  ISETP.GE.U32.AND P0, PT, R0, UR4, PT ;  /* 0x0000000400007c0c */ /* 0x001fda000bf06070 */
[----:B-12---:R-:W-:Y:S05]  /*0080*/  @P0 BRA `(.L_x_36) ;  /* 0x0000000000340947 */ /* 0x006fea0003800000 */
[----:B------:R-:W0:Y:S01]  /*0090*/  LDC R9, c[0x0][0x360] ;  /* 0x0000d800ff097b82 */ /* 0x000e220000000800 */
[----:B------:R-:W-:Y:S02]  /*00a0*/  MOV R8, R0 ;  /* 0x0000000000087202 */ /* 0x000fe40000000f00 */
[----:B------:R-:W-:-:S05]  /*00b0*/  CS2R R6, SRZ ;  /* 0x0000000000067805 */ /* 0x000fca000001ff00 */
[----:B------:R-:W1:Y:S08]  /*00c0*/  LDC R11, c[0x0][0x3a0] ;  /* 0x0000e800ff0b7b82 */ /* 0x000e700000000800 */
[----:B------:R-:W2:Y:S02]  /*00d0*/  LDC.64 R4, c[0x0][0x398] ;  /* 0x0000e600ff047b82 */ /* 0x000ea40000000a00 */
.L_x_37:
[----:B-1----:R-:W-:-:S04]  /*00e0*/  IMAD R3, R11, UR8, R8 ;  /* 0x000000080b037c24 */ /* 0x002fc8000f8e0208 */
[----:B--2---:R-:W-:-:S06]  /*00f0*/  IMAD.WIDE.U32 R2, R3, 0x8, R4 ;  /* 0x0000000803027825 */ /* 0x004fcc00078e0004 */
[----:B------:R-:W2:Y:S01]  /*0100*/  LDG.E.64 R2, desc[UR6][R2.64] ;  /* 0x0000000602027981 */ /* 0x000ea2000c1e1b00 */
[----:B0-----:R-:W-:-:S04]  /*0110*/  IADD3 R8, PT, PT, R9, R8, RZ ;  /* 0x0000000809087210 */ /* 0x001fc80007ffe0ff */
[----:B------:R-:W-:Y:S01]  /*0120*/  ISETP.GE.U32.AND P0, PT, R8, UR4, PT ;  /* 0x0000000408007c0c */ /* 0x000fe2000bf06070 */
[----:B--2---:R-:W-:Y:S01]  /*0130*/  FADD R6, R2, R6 ;  /* 0x0000000602067221 */ /* 0x004fe20000000000 */
[----:B------:R-:W-:-:S11]  /*0140*/  FADD R7, R3, R7 ;  /* 0x0000000703077221 */ /* 0x000fd60000000000 */
[----:B------:R-:W-:Y:S05]  /*0150*/  @!P0 BRA `(.L_x_37) ;  /* 0xfffffffc00e08947 */ /* 0x000fea000383ffff */
.L_x_36:
[----:B------:R-:W-:Y:S05]  /*0160*/  BSYNC.RECONVERGENT B0 ;  /* 0x0000000000007941 */ /* 0x000fea0003800200 */
.L_x_35:
[----:B------:R-:W0:Y:S01]  /*0170*/  S2UR UR5, SR_CgaCtaId ;  /* 0x00000000000579c3 */ /* 0x000e220000008800 */
[----:B------:R-:W-:Y:S01]  /*0180*/  UMOV UR4, 0x400 ;  /* 0x0000040000047882 */ /* 0x000fe20000000000 */
[----:B------:R-:W1:Y:S01]  /*0190*/  LDCU UR9, c[0x0][0x360] ;  /* 0x00006c00ff0977ac */ /* 0x000e620008000800 */
[----:B------:R-:W2:Y:S01]  /*01a0*/  LDCU UR10, c[0x0][0x380] ;  /* 0x00007000ff0a77ac */ /* 0x000ea20008000800 */
[----:B-1----:R-:W-:Y:S02]  /*01b0*/  UISETP.GE.U32.AND UP0, UPT, UR9, 0x2, UPT ;  /* 0x000000020900788c */ /* 0x002fe4000bf06070 */
[----:B0-----:R-:W-:Y:S01]  /*01c0*/  ULEA UR4, UR5, UR4, 0x18 ;  /* 0x0000000405047291 */ /* 0x001fe2000f8ec0ff */
[----:B--2---:R-:W-:-:S05]  /*01d0*/  ISETP.GE.U32.AND P0, PT, R0, UR10, PT ;  /* 0x0000000a00007c0c */ /* 0x004fca000bf06070 */
[----:B------:R-:W-:-:S05]  /*01e0*/  LEA R8, R0, UR4, 0x3 ;  /* 0x0000000400087c11 */ /* 0x000fca000f8e18ff */
[----:B------:R0:W-:Y:S01]  /*01f0*/  STS.64 [R8], R6 ;  /* 0x0000000608007388 */ /* 0x0001e20000000a00 */
[----:B------:R-:W-:Y:S06]  /*0200*/  BAR.SYNC.DEFER_BLOCKING 0x0 ;  /* 0x0000000000007b1d */ /* 0x000fec0000010000 */
[----:B------:R-:W-:Y:S05]  /*0210*/  BRA.U !UP0, `(.L_x_38) ;  /* 0x0000000108347547 */ /* 0x000fea000b800000 */
[----:B------:R-:W-:-:S07]  /*0220*/  MOV R2, UR9 ;  /* 0x0000000900027c02 */ /* 0x000fce0008000f00 */
.L_x_39:
[----:B------:R-:W-:-:S04]  /*0230*/  SHF.R.U32.HI R9, RZ, 0x1, R2 ;  /* 0x00000001ff097819 */ /* 0x000fc80000011602 */
[----:B------:R-:W-:-:S13]  /*0240*/  ISETP.GE.U32.AND P1, PT, R0, R9, PT ;  /* 0x000000090000720c */ /* 0x000fda0003f26070 */
[----:B------:R-:W-:Y:S01]  /*0250*/  @!P1 LEA R3, R9, R8, 0x3 ;  /* 0x0000000809039211 */ /* 0x000fe200078e18ff */
[----:B------:R-:W-:Y:S04]  /*0260*/  @!P1 LDS.64 R4, [R8] ;  /* 0x0000000008049984 */ /* 0x000fe80000000a00 */
[----:B0-----:R-:W0:Y:S02]  /*0270*/  @!P1 LDS.64 R6, [R3] ;  /* 0x0000000003069984 */ /* 0x001e240000000a00 */
[----:B0-----:R-:W-:Y:S01]  /*0280*/  @!P1 FADD R4, R4, R6 ;  /* 0x0000000604049221 */ /* 0x001fe20000000000 */
[----:B------:R-:W-:-:S05]  /*0290*/  @!P1 FADD R5, R5, R7 ;  /* 0x0000000705059221 */ /* 0x000fca0000000000 */
[----:B------:R1:W-:Y:S01]  /*02a0*/  @!P1 STS.64 [R8], R4 ;  /* 0x0000000408009388 */ /* 0x0003e20000000a00 */
[----:B------:R-:W-:Y:S01]  /*02b0*/  BAR.SYNC.DEFER_BLOCKING 0x0 ;  /* 0x0000000000007b1d */ /* 0x000fe20000010000 */
[----:B------:R-:W-:Y:S02]  /*02c0*/  ISETP.GT.U32.AND P1, PT, R2, 0x3, PT ;  /* 0x000000030200780c */ /* 0x000fe40003f24070 */
[----:B------:R-:W-:-:S11]  /*02d0*/  MOV R2, R9 ;  /* 0x0000000900027202 */ /* 0x000fd60000000f00 */
[----:B-1----:R-:W-:Y:S05]  /*02e0*/  @P1 BRA `(.L_x_39) ;  /* 0xfffffffc00d01947 */ /* 0x002fea000383ffff */
.L_x_38:
[----:B------:R-:W-:Y:S05]  /*02f0*/  @P0 EXIT ;  /* 0x000000000000094d */ /* 0x000fea0003800000 */
[----:B------:R-:W1:Y:S01]  /*0300*/  S2UR UR5, SR_CgaCtaId ;  /* 0x00000000000579c3 */ /* 0x000e620000008800 */
[----:B------:R-:W-:Y:S01]  /*0310*/  UMOV UR4, 0x400 ;  /* 0x0000040000047882 */ /* 0x000fe20000000000 */
[----:B------:R-:W2:Y:S06]  /*0320*/  LDCU.64 UR12, c[0x0][0x3a8] ;  /* 0x00007500ff0c77ac */ /* 0x000eac0008000a00 */
[----:B------:R-:W3:Y:S08]  /*0330*/  LDC R13, c[0x0][0x3b8] ;  /* 0x0000ee00ff0d7b82 */ /* 0x000ef00000000800 */
[----:B------:R-:W4:Y:S01]  /*0340*/  LDC.64 R2, c[0x0][0x3b0] ;  /* 0x0000ec00ff027b82 */ /* 0x000f220000000a00 */
[----:B-1----:R-:W-:-:S09]  /*0350*/  ULEA UR4, UR5, UR4, 0x18 ;  /* 0x0000000405047291 */ /* 0x002fd2000f8ec0ff */
[----:B------:R-:W0:Y:S02]  /*0360*/  LDS.64 R4, [UR4] ;  /* 0x00000004ff047984 */ /* 0x000e240008000a00 */
[----:B------:R-:W0:Y:S02]  /*0370*/  LDCU.64 UR4, c[0x0][0x390] ;  /* 0x00007200ff0477ac */ /* 0x000e240008000a00 */
[C---:B0-----:R-:W-:Y:S01]  /*0380*/  FMUL R7, R5.reuse, UR5 ;  /* 0x0000000505077c20 */ /* 0x041fe20008400000 */
[----:B------:R-:W-:-:S03]  /*0390*/  FMUL R5, R5, UR4 ;  /* 0x0000000405057c20 */ /* 0x000fc60008400000 */
[C---:B------:R-:W-:Y:S01]  /*03a0*/  FFMA R7, R4.reuse, UR4, -R7 ;  /* 0x0000000404077c23 */ /* 0x040fe20008000807 */
[----:B--234-:R-:W-:-:S07]  /*03b0*/  FFMA R6, R4, UR5, R5 ;  /* 0x0000000504067c23 */ /* 0x01cfce0008000005 */
.L_x_40:
[----:B0-----:R-:W-:-:S04]  /*03c0*/  IMAD R5, R13, UR8, R0 ;  /* 0x000000080d057c24 */ /* 0x001fc8000f8e0200 */
[----:B------:R-:W-:-:S05]  /*03d0*/  IMAD.WIDE.U32 R4, R5, 0x8, R2 ;  /* 0x0000000805047825 */ /* 0x000fca00078e0002 */
[----:B------:R-:W2:Y:S01]  /*03e0*/  LDG.E.64 R8, desc[UR6][R4.64] ;  /* 0x0000000604087981 */ /* 0x000ea2000c1e1b00 */
[----:B------:R-:W-:-:S04]  /*03f0*/  IADD3 R0, PT, PT, R0, UR9, RZ ;  /* 0x0000000900007c10 */ /* 0x000fc8000fffe0ff */
[----:B------:R-:W-:Y:S01]  /*0400*/  ISETP.GE.U32.AND P0, PT, R0, UR10, PT ;  /* 0x0000000a00007c0c */ /* 0x000fe2000bf06070 */
[C---:B--2---:R-:W-:Y:S01]  /*0410*/  FMUL R11, R9.reuse, UR13 ;  /* 0x0000000d090b7c20 */ /* 0x044fe20008400000 */
[----:B------:R-:W-:-:S03]  /*0420*/  FMUL R9, R9, UR12 ;  /* 0x0000000c09097c20 */ /* 0x000fc60008400000 */
[C---:B------:R-:W-:Y:S01]  /*0430*/  FFMA R10, R8.reuse, UR12, -R11 ;  /* 0x0000000c080a7c23 */ /* 0x040fe2000800080b */
[----:B------:R-:W-:-:S03]  /*0440*/  FFMA R9, R8, UR13, R9 ;  /* 0x0000000d08097c23 */ /* 0x000fc60008000009 */
[----:B------:R-:W-:Y:S01]  /*0450*/  FADD R8, R7, R10 ;  /* 0x0000000a07087221 */ /* 0x000fe20000000000 */
[----:B------:R-:W-:-:S05]  /*0460*/  FADD R9, R6, R9 ;  /* 0x0000000906097221 */ /* 0x000fca0000000000 */
[----:B------:R0:W-:Y:S01]  /*0470*/  STG.E.64 desc[UR6][R4.64], R8 ;  /* 0x0000000804007986 */ /* 0x0001e2000c101b06 */
[----:B------:R-:W-:Y:S05]  /*0480*/  @!P0 BRA `(.L_x_40) ;  /* 0xfffffffc00cc8947 */ /* 0x000fea000383ffff */
[----:B------:R-:W-:Y:S05]  /*0490*/  EXIT ;  /* 0x000000000000794d */ /* 0x000fea0003800000 */
.L_x_41:
        /* <DEDUP_REMOVED lines=14> */
.L_x_46:


//--------------------- .text._Z6cu_maxjfPf       --------------------------
	.section	.text._Z6cu_maxjfPf,"ax",@progbits
	.align	128
        .global         _Z6cu_maxjfPf
        .type           _Z6cu_maxjfPf,@function
        .size           _Z6cu_maxjfPf,(.L_x_47 - _Z6cu_maxjfPf)
        .other          _Z6cu_maxjfPf,@"STO_CUDA_ENTRY STV_DEFAULT"
_Z6cu_maxjfPf:
.text._Z6cu_maxjfPf:
        /* <DEDUP_REMOVED lines=10> */
[----:B------:R-:W2:Y:S01]  /*00a0*/  LDCU UR6, c[0x0][0x384] ;  /* 0x00007080ff0677ac */ /* 0x000ea20008000800 */
[----:B0-----:R-:W-:-:S05]  /*00b0*/  IMAD.WIDE R2, R5, 0x4, R2 ;  /* 0x0000000405027825 */ /* 0x001fca00078e0202 */
[----:B-1----:R-:W2:Y:S02]  /*00c0*/  LDG.E R0, desc[UR4][R2.64] ;  /* 0x0000000402007981 */ /* 0x002ea4000c1e1900 */
[----:B--2---:R-:W-:-:S05]  /*00d0*/  FMNMX R5, R0, UR6, !PT ;  /* 0x0000000600057c09 */ /* 0x004fca000f800000 */
[----:B------:R-:W-:Y:S01]  /*00e0*/  STG.E desc[UR4][R2.64], R5 ;  /* 0x0000000502007986 */ /* 0x000fe2000c101904 */
[----:B------:R-:W-:Y:S05]  /*00f0*/  EXIT ;  /* 0x000000000000794d */ /* 0x000fea0003800000 */
.L_x_42:
        /* <DEDUP_REMOVED lines=16> */
.L_x_47:


//--------------------- .nv.shared._Z9cu_diammHjjjjPiP6float2S0_S1_jS0_S1_j --------------------------
	.section	.nv.shared._Z9cu_diammHjjjjPiP6float2S0_S1_jS0_S1_j,"aw",@nobits
	.sectionflags	@""
	.align	16
	.zero		1024


//--------------------- .nv.shared.reserved.0     --------------------------
	.section	.nv.shared.reserved.0,"aw",@nobits
	.weak		__nv_reservedSMEM_offset_0_alias
	.size		__nv_reservedSMEM_offset_0_alias, 0, 64
	.other		__nv_reservedSMEM_offset_0_alias,@"STO_CUDA_RESERVED_SHARED STV_DEFAULT"
__nv_reservedSMEM_offset_0_alias:
	.zero		0
	.zero		64


//--------------------- .nv.shared._Z8cu_diammjjjjPiP6float2S0_S1_jS0_S1_j --------------------------
	.section	.nv.shared._Z8cu_diammjjjjPiP6float2S0_S1_jS0_S1_j,"aw",@nobits
	.sectionflags	@""
	.align	16
	.zero		1024


//--------------------- .nv.shared._Z14cu_exw_csrmm_Hjjj6float2PS_PjS1_S0_jS_S0_j --------------------------
	.section	.nv.shared._Z14cu_exw_csrmm_Hjjj6float2PS_PjS1_S0_jS_S0_j,"aw",@nobits
	.sectionflags	@""
	.align	16
	.zero		1024


//--------------------- .nv.shared._Z8cu_onemmjjj6float2PS_jS_S0_j --------------------------
	.section	.nv.shared._Z8cu_onemmjjj6float2PS_jS_S0_j,"aw",@nobits
	.sectionflags	@""
	.align	16
	.zero		1024


//--------------------- .nv.shared._Z6cu_maxjfPf  --------------------------
	.section	.nv.shared._Z6cu_maxjfPf,"aw",@nobits
	.sectionflags	@""
	.align	16
	.zero		1024


//--------------------- .nv.constant0._Z9cu_diammHjjjjPiP6float2S0_S1_jS0_S1_j --------------------------
	.section	.nv.constant0._Z9cu_diammHjjjjPiP6float2S0_S1_jS0_S1_j,"a",@progbits
	.sectionflags	@""
	.align	4
.nv.constant0._Z9cu_diammHjjjjPiP6float2S0_S1_jS0_S1_j:
	.zero		972


//--------------------- .nv.constant0._Z8cu_diammjjjjPiP6float2S0_S1_jS0_S1_j --------------------------
	.section	.nv.constant0._Z8cu_diammjjjjPiP6float2S0_S1_jS0_S1_j,"a",@progbits
	.sectionflags	@""
	.align	4
.nv.constant0._Z8cu_diammjjjjPiP6float2S0_S1_jS0_S1_j:
	.zero		972


//--------------------- .nv.constant0._Z14cu_exw_csrmm_Hjjj6float2PS_PjS1_S0_jS_S0_j --------------------------
	.section	.nv.constant0._Z14cu_exw_csrmm_Hjjj6float2PS_PjS1_S0_jS_S0_j,"a",@progbits
	.sectionflags	@""
	.align	4
.nv.constant0._Z14cu_exw_csrmm_Hjjj6float2PS_PjS1_S0_jS_S0_j:
	.zero		980


//--------------------- .nv.constant0._Z8cu_onemmjjj6float2PS_jS_S0_j --------------------------
	.section	.nv.constant0._Z8cu_onemmjjj6float2PS_jS_S0_j,"a",@progbits
	.sectionflags	@""
	.align	4
.nv.constant0._Z8cu_onemmjjj6float2PS_jS_S0_j:
	.zero		956


//--------------------- .nv.constant0._Z6cu_maxjfPf --------------------------
	.section	.nv.constant0._Z6cu_maxjfPf,"a",@progbits
	.sectionflags	@""
	.align	4
.nv.constant0._Z6cu_maxjfPf:
	.zero		912


//--------------------- SYMBOLS --------------------------

	.type		.nv.reservedSmem.offset0,@object
	.size		.nv.reservedSmem.offset0,0x4
	.type		.nv.reservedSmem.cap,@object
	.size		.nv.reservedSmem.cap,0x4
